// auto-generated by cutlass_sweep.gemm — config: {"arch": "sm_100", "cluster_m": 1, "cluster_n": 4, "dtype": "tf32", "dtype_b": "tf32", "layout": "nt", "stages": 0, "tile_k": 64, "tile_m": 128, "tile_n": 64}
#include "cutlass/cutlass.h"
#include "cutlass/gemm/collective/collective_builder.hpp"
#include "cutlass/gemm/device/gemm_universal_adapter.h"
#include "cutlass/gemm/kernel/gemm_universal.hpp"
#include "cutlass/epilogue/collective/collective_builder.hpp"

using ElemA = cutlass::tfloat32_t;
using ElemB = cutlass::tfloat32_t;
using ElemCD = cutlass::tfloat32_t;
using Acc  = float;
using TileShape    = cute::Shape<cute::_128, cute::_64, cute::_64>;
using ClusterShape = cute::Shape<cute::_1, cute::_4, cute::_1>;

using CollectiveEpilogue = typename cutlass::epilogue::collective::CollectiveBuilder<
    cutlass::arch::Sm100, cutlass::arch::OpClassTensorOp,
    TileShape, ClusterShape,
    cutlass::epilogue::collective::EpilogueTileAuto,
    Acc, Acc,
    ElemCD, cutlass::layout::RowMajor, 128 / cutlass::sizeof_bits<ElemCD>::value,
    ElemCD, cutlass::layout::RowMajor, 128 / cutlass::sizeof_bits<ElemCD>::value,
    cutlass::epilogue::collective::EpilogueScheduleAuto
  >::CollectiveOp;

using CollectiveMainloop = typename cutlass::gemm::collective::CollectiveBuilder<
    cutlass::arch::Sm100, cutlass::arch::OpClassTensorOp,
    ElemA, cutlass::layout::RowMajor, 128 / cutlass::sizeof_bits<ElemA>::value,
    ElemB, cutlass::layout::ColumnMajor, 128 / cutlass::sizeof_bits<ElemB>::value,
    Acc,
    TileShape, ClusterShape,
    cutlass::gemm::collective::StageCountAutoCarveout<static_cast<int>(sizeof(typename CollectiveEpilogue::SharedStorage))>,
    cutlass::gemm::collective::KernelScheduleAuto
  >::CollectiveOp;

using GemmKernel = cutlass::gemm::kernel::GemmUniversal<
    cute::Shape<int,int,int,int>,
    CollectiveMainloop,
    CollectiveEpilogue
>;
using Gemm = cutlass::gemm::device::GemmUniversalAdapter<GemmKernel>;

// Force the device kernel symbol into the cubin without needing a host main.
auto* _anchor = &cutlass::device_kernel<GemmKernel>;


// ===== COMPILED SASS (sm_100a) =====

	.target	sm_100a

	.elftype	@"ET_EXEC"


//--------------------- .note.nv.tkinfo           --------------------------
	.section	.note.nv.tkinfo,"",@"SHT_NOTE"
	.sectionflags	@"SHF_NOTE_NV_TKINFO"
	.tkinfo
        /*0018*/ 	.word	0x00000002
        /*0030*/ 	.string	""
        /*0030*/ 	.string	"ptxas"
        /*0030*/ 	.string	"Cuda compilation tools, release 13.0, V13.0.88"
        /*0030*/ 	.string	"Build cuda_13.0.r13.0/compiler.36424714_0"
        /*0030*/ 	.string	"-arch sm_100a -m 64 "



//--------------------- .note.nv.cuinfo           --------------------------
	.section	.note.nv.cuinfo,"",@"SHT_NOTE"
	.sectionflags	@"SHF_NOTE_NV_CUINFO"
        /*0018*/ 	.short	0x0002
        /*001a*/ 	.short	0x0064
        /*001c*/ 	.short	0x0082
	.zero		2


//--------------------- .nv.info                  --------------------------
	.section	.nv.info,"",@"SHT_CUDA_INFO"
	.align	4


	//----- nvinfo : EIATTR_REGCOUNT
	.align		4
        /*0000*/ 	.byte	0x04, 0x2f
        /*0002*/ 	.short	(.L_19 - .L_18)
	.align		4
.L_18:
        /*0004*/ 	.word	index@(_ZN7cutlass13device_kernelINS_4gemm6kernel13GemmUniversalIN4cute5tupleIJiiiiEEENS1_10collective13CollectiveMmaINS1_35MainloopSm100TmaUmmaWarpSpecializedILi4ELi2ELi4ENS5_IJNS4_1CILi1EEENSA_ILi4EEESB_EEEEENS5_IJNSA_ILi128EEENSA_ILi64EEESG_EEENS_10tfloat32_tENS5_IJlSB_lEEESI_SJ_NS4_8TiledMMAINS4_8MMA_AtomIJNS4_17SM100_MMA_TF32_SSISI_SI_fLi128ELi64ELNS4_4UMMA5MajorE0ELSO_0ELNSN_7ScaleInE0ELSP_0EEEEEENS4_6LayoutINS5_IJSB_SB_SB_EEENS5_IJNSA_ILi0EEESU_SU_EEEEENS5_IJNS4_10UnderscoreESX_SX_EEEEENS4_23SM90_TMA_LOAD_MULTICASTENS4_14ComposedLayoutINS4_7SwizzleILi3ELi4ELi3EEENS4_18smem_ptr_flag_bitsILi32EEENSS_INS5_IJNSA_ILi8EEENSA_ILi32EEEEEENS5_IJS17_SB_EEEEEEEvNS4_8identityENS4_13SM90_TMA_LOADES1B_vS1C_EENS_8epilogue10collective18CollectiveEpilogueINS1F_23Sm100TmaWarpSpecializedILi4ELi2ELi16ELb1ELb0EEEJSH_NS5_IJNSS_ISF_SB_EENSS_INSA_ILi16EEESB_EEEEESI_SJ_SI_SJ_NS1F_6fusion15FusionCallbacksIS1J_NS1O_17LinearCombinationISI_fSI_fLNS_15FloatRoundStyleE2EEESH_S1N_JEEENS4_5SM1004TMEM4LOAD26SM100_TMEM_LOAD_32dp32b16xES1D_NS11_INS12_ILi2ELi4ELi3EEES15_NSS_INS5_IJS16_S1L_EEENS5_IJS1L_SB_EEEEEEENS4_39AutoVectorizingCopyWithAssumedAlignmentILi128EEENS4_14SM90_TMA_STOREES22_S24_S24_EEEvvEEEEvNT_6ParamsE)
        /*0008*/ 	.word	0x00000050


	//----- nvinfo : EIATTR_FRAME_SIZE
	.align		4
.L_19:
        /*000c*/ 	.byte	0x04, 0x11
        /*000e*/ 	.short	(.L_21 - .L_20)
	.align		4
.L_20:
        /*0010*/ 	.word	index@($__internal_2_$__cuda_sm10x_tcgen05_guardrail_trap_unallocated_columns_being_dealloced)
        /*0014*/ 	.word	0x00000000


	//----- nvinfo : EIATTR_FRAME_SIZE
	.align		4
.L_21:
        /*0018*/ 	.byte	0x04, 0x11
        /*001a*/ 	.short	(.L_23 - .L_22)
	.align		4
.L_22:
        /*001c*/ 	.word	index@($__internal_1_$__cuda_sm10x_tcgen05_guardrail_trap_phase_invalid_during_alloc)
        /*0020*/ 	.word	0x00000000


	//----- nvinfo : EIATTR_FRAME_SIZE
	.align		4
.L_23:
        /*0024*/ 	.byte	0x04, 0x11
        /*0026*/ 	.short	(.L_25 - .L_24)
	.align		4
.L_24:
        /*0028*/ 	.word	index@($__internal_0_$__cuda_sm10x_tcgen05_guardrail_trap_col_being_dealloced_not_returned_by_alloc)
        /*002c*/ 	.word	0x00000000


	//----- nvinfo : EIATTR_FRAME_SIZE
	.align		4
.L_25:
        /*0030*/ 	.byte	0x04, 0x11
        /*0032*/ 	.short	(.L_27 - .L_26)
	.align		4
.L_26:
        /*0034*/ 	.word	index@(_ZN7cutlass13device_kernelINS_4gemm6kernel13GemmUniversalIN4cute5tupleIJiiiiEEENS1_10collective13CollectiveMmaINS1_35MainloopSm100TmaUmmaWarpSpecializedILi4ELi2ELi4ENS5_IJNS4_1CILi1EEENSA_ILi4EEESB_EEEEENS5_IJNSA_ILi128EEENSA_ILi64EEESG_EEENS_10tfloat32_tENS5_IJlSB_lEEESI_SJ_NS4_8TiledMMAINS4_8MMA_AtomIJNS4_17SM100_MMA_TF32_SSISI_SI_fLi128ELi64ELNS4_4UMMA5MajorE0ELSO_0ELNSN_7ScaleInE0ELSP_0EEEEEENS4_6LayoutINS5_IJSB_SB_SB_EEENS5_IJNSA_ILi0EEESU_SU_EEEEENS5_IJNS4_10UnderscoreESX_SX_EEEEENS4_23SM90_TMA_LOAD_MULTICASTENS4_14ComposedLayoutINS4_7SwizzleILi3ELi4ELi3EEENS4_18smem_ptr_flag_bitsILi32EEENSS_INS5_IJNSA_ILi8EEENSA_ILi32EEEEEENS5_IJS17_SB_EEEEEEEvNS4_8identityENS4_13SM90_TMA_LOADES1B_vS1C_EENS_8epilogue10collective18CollectiveEpilogueINS1F_23Sm100TmaWarpSpecializedILi4ELi2ELi16ELb1ELb0EEEJSH_NS5_IJNSS_ISF_SB_EENSS_INSA_ILi16EEESB_EEEEESI_SJ_SI_SJ_NS1F_6fusion15FusionCallbacksIS1J_NS1O_17LinearCombinationISI_fSI_fLNS_15FloatRoundStyleE2EEESH_S1N_JEEENS4_5SM1004TMEM4LOAD26SM100_TMEM_LOAD_32dp32b16xES1D_NS11_INS12_ILi2ELi4ELi3EEES15_NSS_INS5_IJS16_S1L_EEENS5_IJS1L_SB_EEEEEEENS4_39AutoVectorizingCopyWithAssumedAlignmentILi128EEENS4_14SM90_TMA_STOREES22_S24_S24_EEEvvEEEEvNT_6ParamsE)
        /*0038*/ 	.word	0x00000000


	//----- nvinfo : EIATTR_MIN_STACK_SIZE
	.align		4
.L_27:
        /*003c*/ 	.byte	0x04, 0x12
        /*003e*/ 	.short	(.L_29 - .L_28)
	.align		4
.L_28:
        /*0040*/ 	.word	index@(_ZN7cutlass13device_kernelINS_4gemm6kernel13GemmUniversalIN4cute5tupleIJiiiiEEENS1_10collective13CollectiveMmaINS1_35MainloopSm100TmaUmmaWarpSpecializedILi4ELi2ELi4ENS5_IJNS4_1CILi1EEENSA_ILi4EEESB_EEEEENS5_IJNSA_ILi128EEENSA_ILi64EEESG_EEENS_10tfloat32_tENS5_IJlSB_lEEESI_SJ_NS4_8TiledMMAINS4_8MMA_AtomIJNS4_17SM100_MMA_TF32_SSISI_SI_fLi128ELi64ELNS4_4UMMA5MajorE0ELSO_0ELNSN_7ScaleInE0ELSP_0EEEEEENS4_6LayoutINS5_IJSB_SB_SB_EEENS5_IJNSA_ILi0EEESU_SU_EEEEENS5_IJNS4_10UnderscoreESX_SX_EEEEENS4_23SM90_TMA_LOAD_MULTICASTENS4_14ComposedLayoutINS4_7SwizzleILi3ELi4ELi3EEENS4_18smem_ptr_flag_bitsILi32EEENSS_INS5_IJNSA_ILi8EEENSA_ILi32EEEEEENS5_IJS17_SB_EEEEEEEvNS4_8identityENS4_13SM90_TMA_LOADES1B_vS1C_EENS_8epilogue10collective18CollectiveEpilogueINS1F_23Sm100TmaWarpSpecializedILi4ELi2ELi16ELb1ELb0EEEJSH_NS5_IJNSS_ISF_SB_EENSS_INSA_ILi16EEESB_EEEEESI_SJ_SI_SJ_NS1F_6fusion15FusionCallbacksIS1J_NS1O_17LinearCombinationISI_fSI_fLNS_15FloatRoundStyleE2EEESH_S1N_JEEENS4_5SM1004TMEM4LOAD26SM100_TMEM_LOAD_32dp32b16xES1D_NS11_INS12_ILi2ELi4ELi3EEES15_NSS_INS5_IJS16_S1L_EEENS5_IJS1L_SB_EEEEEEENS4_39AutoVectorizingCopyWithAssumedAlignmentILi128EEENS4_14SM90_TMA_STOREES22_S24_S24_EEEvvEEEEvNT_6ParamsE)
        /*0044*/ 	.word	0x00000000
.L_29:


//--------------------- .nv.compat                --------------------------
	.section	.nv.compat,"",@"SHT_CUDA_COMPAT_INFO"
	.align	4
        /*0000*/ 	.byte	0x02, 0x09, 0x01, 0x00, 0x02, 0x02, 0x02, 0x00, 0x02, 0x05, 0x05, 0x00, 0x03, 0x07, 0x01, 0x01
        /*0010*/ 	.byte	0x02, 0x03, 0x01, 0x00, 0x02, 0x06, 0x01, 0x00, 0x04, 0x0b, 0x08, 0x00, 0x09, 0x00, 0x00, 0x00
        /*0020*/ 	.byte	0x00, 0x00, 0x00, 0x00


//--------------------- .nv.info._ZN7cutlass13device_kernelINS_4gemm6kernel13GemmUniversalIN4cute5tupleIJiiiiEEENS1_10collective13CollectiveMmaINS1_35MainloopSm100TmaUmmaWarpSpecializedILi4ELi2ELi4ENS5_IJNS4_1CILi1EEENSA_ILi4EEESB_EEEEENS5_IJNSA_ILi128EEENSA_ILi64EEESG_EEENS_10tfloat32_tENS5_IJlSB_lEEESI_SJ_NS4_8TiledMMAINS4_8MMA_AtomIJNS4_17SM100_MMA_TF32_SSISI_SI_fLi128ELi64ELNS4_4UMMA5MajorE0ELSO_0ELNSN_7ScaleInE0ELSP_0EEEEEENS4_6LayoutINS5_IJSB_SB_SB_EEENS5_IJNSA_ILi0EEESU_SU_EEEEENS5_IJNS4_10UnderscoreESX_SX_EEEEENS4_23SM90_TMA_LOAD_MULTICASTENS4_14ComposedLayoutINS4_7SwizzleILi3ELi4ELi3EEENS4_18smem_ptr_flag_bitsILi32EEENSS_INS5_IJNSA_ILi8EEENSA_ILi32EEEEEENS5_IJS17_SB_EEEEEEEvNS4_8identityENS4_13SM90_TMA_LOADES1B_vS1C_EENS_8epilogue10collective18CollectiveEpilogueINS1F_23Sm100TmaWarpSpecializedILi4ELi2ELi16ELb1ELb0EEEJSH_NS5_IJNSS_ISF_SB_EENSS_INSA_ILi16EEESB_EEEEESI_SJ_SI_SJ_NS1F_6fusion15FusionCallbacksIS1J_NS1O_17LinearCombinationISI_fSI_fLNS_15FloatRoundStyleE2EEESH_S1N_JEEENS4_5SM1004TMEM4LOAD26SM100_TMEM_LOAD_32dp32b16xES1D_NS11_INS12_ILi2ELi4ELi3EEES15_NSS_INS5_IJS16_S1L_EEENS5_IJS1L_SB_EEEEEEENS4_39AutoVectorizingCopyWithAssumedAlignmentILi128EEENS4_14SM90_TMA_STOREES22_S24_S24_EEEvvEEEEvNT_6ParamsE --------------------------
	.section	.nv.info._ZN7cutlass13device_kernelINS_4gemm6kernel13GemmUniversalIN4cute5tupleIJiiiiEEENS1_10collective13CollectiveMmaINS1_35MainloopSm100TmaUmmaWarpSpecializedILi4ELi2ELi4ENS5_IJNS4_1CILi1EEENSA_ILi4EEESB_EEEEENS5_IJNSA_ILi128EEENSA_ILi64EEESG_EEENS_10tfloat32_tENS5_IJlSB_lEEESI_SJ_NS4_8TiledMMAINS4_8MMA_AtomIJNS4_17SM100_MMA_TF32_SSISI_SI_fLi128ELi64ELNS4_4UMMA5MajorE0ELSO_0ELNSN_7ScaleInE0ELSP_0EEEEEENS4_6LayoutINS5_IJSB_SB_SB_EEENS5_IJNSA_ILi0EEESU_SU_EEEEENS5_IJNS4_10UnderscoreESX_SX_EEEEENS4_23SM90_TMA_LOAD_MULTICASTENS4_14ComposedLayoutINS4_7SwizzleILi3ELi4ELi3EEENS4_18smem_ptr_flag_bitsILi32EEENSS_INS5_IJNSA_ILi8EEENSA_ILi32EEEEEENS5_IJS17_SB_EEEEEEEvNS4_8identityENS4_13SM90_TMA_LOADES1B_vS1C_EENS_8epilogue10collective18CollectiveEpilogueINS1F_23Sm100TmaWarpSpecializedILi4ELi2ELi16ELb1ELb0EEEJSH_NS5_IJNSS_ISF_SB_EENSS_INSA_ILi16EEESB_EEEEESI_SJ_SI_SJ_NS1F_6fusion15FusionCallbacksIS1J_NS1O_17LinearCombinationISI_fSI_fLNS_15FloatRoundStyleE2EEESH_S1N_JEEENS4_5SM1004TMEM4LOAD26SM100_TMEM_LOAD_32dp32b16xES1D_NS11_INS12_ILi2ELi4ELi3EEES15_NSS_INS5_IJS16_S1L_EEENS5_IJS1L_SB_EEEEEEENS4_39AutoVectorizingCopyWithAssumedAlignmentILi128EEENS4_14SM90_TMA_STOREES22_S24_S24_EEEvvEEEEvNT_6ParamsE,"",@"SHT_CUDA_INFO"
	.sectionflags	@""
	.align	4


	//----- nvinfo : EIATTR_CUDA_API_VERSION
	.align		4
        /*0000*/ 	.byte	0x04, 0x37
        /*0002*/ 	.short	(.L_31 - .L_30)
.L_30:
        /*0004*/ 	.word	0x00000082


	//----- nvinfo : EIATTR_KPARAM_INFO
	.align		4
.L_31:
        /*0008*/ 	.byte	0x04, 0x17
        /*000a*/ 	.short	(.L_33 - .L_32)
.L_32:
        /*000c*/ 	.word	0x00000000
        /*0010*/ 	.short	0x0000
        /*0012*/ 	.short	0x0000
        /*0014*/ 	.byte	0x00, 0xf0, 0x01, 0x20


	//----- nvinfo : EIATTR_AT_ENTRY_FRAGMENTS
	.align		4
.L_33:
        /*0018*/ 	.byte	0x04, 0x4f
        /*001a*/ 	.short	(.L_35 - .L_34)


	//   ....[0]....
.L_34:
        /*001c*/ 	.word	0x00000006


	//----- nvinfo : EIATTR_RESERVED_SMEM_USED
	.align		4
.L_35:
        /*0020*/ 	.byte	0x01, 0x41
	.zero		2


	//----- nvinfo : EIATTR_SPARSE_MMA_MASK
	.align		4
        /*0024*/ 	.byte	0x03, 0x50
        /*0026*/ 	.short	0x0000


	//----- nvinfo : EIATTR_TCGEN05_1CTA_USED
	.align		4
        /*0028*/ 	.byte	0x01, 0x51
	.zero		2


	//----- nvinfo : EIATTR_MAXREG_COUNT
	.align		4
        /*002c*/ 	.byte	0x03, 0x1b
        /*002e*/ 	.short	0x00ff


	//----- nvinfo : EIATTR_NUM_BARRIERS
	.align		4
        /*0030*/ 	.byte	0x02, 0x4c
        /*0032*/ 	.byte	0x07
	.zero		1


	//----- nvinfo : EIATTR_EXTERNS
	.align		4
        /*0034*/ 	.byte	0x04, 0x0f
        /*0036*/ 	.short	(.L_37 - .L_36)


	//   ....[0]....
	.align		4
.L_36:
        /*0038*/ 	.word	index@(__assertfail)


	//----- nvinfo : EIATTR_MERCURY_ISA_VERSION
	.align		4
.L_37:
        /*003c*/ 	.byte	0x03, 0x5f
        /*003e*/ 	.short	0x0101


	//----- nvinfo : EIATTR_INT_WARP_WIDE_INSTR_OFFSETS
	.align		4
        /*0040*/ 	.byte	0x04, 0x31
        /*0042*/ 	.short	(.L_39 - .L_38)


	//   ....[0]....
.L_38:
        /*0044*/ 	.word	0x00004020


	//   ....[1]....
        /*0048*/ 	.word	0x00004040


	//   ....[2]....
        /*004c*/ 	.word	0x00004070


	//   ....[3]....
        /*0050*/ 	.word	0x00004bb0


	//   ....[4]....
        /*0054*/ 	.word	0x00004c20


	//   ....[5]....
        /*0058*/ 	.word	0x00004d00


	//   ....[6]....
        /*005c*/ 	.word	0x00004d80


	//   ....[7]....
        /*0060*/ 	.word	0x00004e80


	//   ....[8]....
        /*0064*/ 	.word	0x00004f00


	//   ....[9]....
        /*0068*/ 	.word	0x00004ff0


	//   ....[10]....
        /*006c*/ 	.word	0x000050a0


	//----- nvinfo : EIATTR_COOP_GROUP_MASK_REGIDS
	.align		4
.L_39:
        /*0070*/ 	.byte	0x04, 0x29
        /*0072*/ 	.short	(.L_41 - .L_40)


	//   ....[0]....
.L_40:
        /*0074*/ 	.word	0xffffffff


	//   ....[1]....
        /*0078*/ 	.word	0xffffffff


	//   ....[2]....
        /*007c*/ 	.word	0xffffffff


	//   ....[3]....
        /*0080*/ 	.word	0xffffffff


	//   ....[4]....
        /*0084*/ 	.word	0xffffffff


	//   ....[5]....
        /*0088*/ 	.word	0xffffffff


	//   ....[6]....
        /*008c*/ 	.word	0xffffffff


	//   ....[7]....
        /*0090*/ 	.word	0xffffffff


	//   ....[8]....
        /*0094*/ 	.word	0xffffffff


	//   ....[9]....
        /*0098*/ 	.word	0xffffffff


	//   ....[10]....
        /*009c*/ 	.word	0xffffffff


	//   ....[11]....
        /*00a0*/ 	.word	0xffffffff


	//   ....[12]....
        /*00a4*/ 	.word	0xffffffff


	//   ....[13]....
        /*00a8*/ 	.word	0xffffffff


	//----- nvinfo : EIATTR_COOP_GROUP_INSTR_OFFSETS
	.align		4
.L_41:
        /*00ac*/ 	.byte	0x04, 0x28
        /*00ae*/ 	.short	(.L_43 - .L_42)


	//   ....[0]....
.L_42:
        /*00b0*/ 	.word	0x00000080


	//   ....[1]....
        /*00b4*/ 	.word	0x000004f0


	//   ....[2]....
        /*00b8*/ 	.word	0x000006a0


	//   ....[3]....
        /*00bc*/ 	.word	0x00000840


	//   ....[4]....
        /*00c0*/ 	.word	0x00000940


	//   ....[5]....
        /*00c4*/ 	.word	0x00000ab0


	//   ....[6]....
        /*00c8*/ 	.word	0x00000c50


	//   ....[7]....
        /*00cc*/ 	.word	0x00000e00


	//   ....[8]....
        /*00d0*/ 	.word	0x00002200


	//   ....[9]....
        /*00d4*/ 	.word	0x000030b0


	//   ....[10]....
        /*00d8*/ 	.word	0x000032c0


	//   ....[11]....
        /*00dc*/ 	.word	0x000032f0


	//   ....[12]....
        /*00e0*/ 	.word	0x00003f00


	//   ....[13]....
        /*00e4*/ 	.word	0x00004130


	//----- nvinfo : EIATTR_VRC_CTA_INIT_COUNT
	.align		4
.L_43:
        /*00e8*/ 	.byte	0x02, 0x4a
        /*00ea*/ 	.byte	0x80
	.zero		1


	//----- nvinfo : EIATTR_SYSCALL_OFFSETS
	.align		4
        /*00ec*/ 	.byte	0x04, 0x46
        /*00ee*/ 	.short	(.L_45 - .L_44)


	//   ....[0]....
.L_44:
        /*00f0*/ 	.word	0x00005cf0


	//   ....[1]....
        /*00f4*/ 	.word	0x00005de0


	//   ....[2]....
        /*00f8*/ 	.word	0x000065b0


	//   ....[3]....
        /*00fc*/ 	.word	0x00006f30


	//   ....[4]....
        /*0100*/ 	.word	0x00007890


	//   ....[5]....
        /*0104*/ 	.word	0x000081f0


	//----- nvinfo : EIATTR_MBARRIER_INSTR_OFFSETS
	.align		4
.L_45:
        /*0108*/ 	.byte	0x04, 0x39
        /*010a*/ 	.short	(.L_47 - .L_46)


	//   ....[0]....
.L_46:
        /*010c*/ 	.word	0x00000610
        /*0110*/ 	.word	0x000000ff
        /*0114*/ 	.word	0x00000000
        /*0118*/ 	.short	0x0100
        /*011a*/ 	.byte	0x04
	.zero		1


	//   ....[1]....
        /*011c*/ 	.word	0x00000620
        /*0120*/ 	.word	0x000000ff
        /*0124*/ 	.word	0x00000020
        /*0128*/ 	.short	0x0100
        /*012a*/ 	.byte	0x04
	.zero		1


	//   ....[2]....
        /*012c*/ 	.word	0x00000630
        /*0130*/ 	.word	0x000000ff
        /*0134*/ 	.word	0x00000008
        /*0138*/ 	.short	0x0100
        /*013a*/ 	.byte	0x04
	.zero		1


	//   ....[3]....
        /*013c*/ 	.word	0x00000640
        /*0140*/ 	.word	0x000000ff
        /*0144*/ 	.word	0x00000028
        /*0148*/ 	.short	0x0100
        /*014a*/ 	.byte	0x04
	.zero		1


	//   ....[4]....
        /*014c*/ 	.word	0x00000650
        /*0150*/ 	.word	0x000000ff
        /*0154*/ 	.word	0x00000010
        /*0158*/ 	.short	0x0100
        /*015a*/ 	.byte	0x04
	.zero		1


	//   ....[5]....
        /*015c*/ 	.word	0x00000660
        /*0160*/ 	.word	0x000000ff
        /*0164*/ 	.word	0x00000030
        /*0168*/ 	.short	0x0100
        /*016a*/ 	.byte	0x04
	.zero		1


	//   ....[6]....
        /*016c*/ 	.word	0x00000670
        /*0170*/ 	.word	0x000000ff
        /*0174*/ 	.word	0x00000018
        /*0178*/ 	.short	0x0100
        /*017a*/ 	.byte	0x04
	.zero		1


	//   ....[7]....
        /*017c*/ 	.word	0x00000680
        /*0180*/ 	.word	0x000000ff
        /*0184*/ 	.word	0x00000038
        /*0188*/ 	.short	0x0100
        /*018a*/ 	.byte	0x04
	.zero		1


	//   ....[8]....
        /*018c*/ 	.word	0x000007b0
        /*0190*/ 	.word	0x000000ff
        /*0194*/ 	.word	0x00000040
        /*0198*/ 	.short	0x0100
        /*019a*/ 	.byte	0x04
	.zero		1


	//   ....[9]....
        /*019c*/ 	.word	0x000007c0
        /*01a0*/ 	.word	0x000000ff
        /*01a4*/ 	.word	0x00000060
        /*01a8*/ 	.short	0x0100
        /*01aa*/ 	.byte	0x04
	.zero		1


	//   ....[10]....
        /*01ac*/ 	.word	0x000007d0
        /*01b0*/ 	.word	0x000000ff
        /*01b4*/ 	.word	0x00000048
        /*01b8*/ 	.short	0x0100
        /*01ba*/ 	.byte	0x04
	.zero		1


	//   ....[11]....
        /*01bc*/ 	.word	0x000007e0
        /*01c0*/ 	.word	0x000000ff
        /*01c4*/ 	.word	0x00000068
        /*01c8*/ 	.short	0x0100
        /*01ca*/ 	.byte	0x04
	.zero		1


	//   ....[12]....
        /*01cc*/ 	.word	0x000007f0
        /*01d0*/ 	.word	0x000000ff
        /*01d4*/ 	.word	0x00000050
        /*01d8*/ 	.short	0x0100
        /*01da*/ 	.byte	0x04
	.zero		1


	//   ....[13]....
        /*01dc*/ 	.word	0x00000800
        /*01e0*/ 	.word	0x000000ff
        /*01e4*/ 	.word	0x00000070
        /*01e8*/ 	.short	0x0100
        /*01ea*/ 	.byte	0x04
	.zero		1


	//   ....[14]....
        /*01ec*/ 	.word	0x00000810
        /*01f0*/ 	.word	0x000000ff
        /*01f4*/ 	.word	0x00000058
        /*01f8*/ 	.short	0x0100
        /*01fa*/ 	.byte	0x04
	.zero		1


	//   ....[15]....
        /*01fc*/ 	.word	0x00000820
        /*0200*/ 	.word	0x000000ff
        /*0204*/ 	.word	0x00000078
        /*0208*/ 	.short	0x0100
        /*020a*/ 	.byte	0x04
	.zero		1


	//   ....[16]....
        /*020c*/ 	.word	0x00000910
        /*0210*/ 	.word	0x000000ff
        /*0214*/ 	.word	0x00000080
        /*0218*/ 	.short	0x0100
        /*021a*/ 	.byte	0x06
	.zero		1


	//   ....[17]....
        /*021c*/ 	.word	0x00000920
        /*0220*/ 	.word	0x000000ff
        /*0224*/ 	.word	0x00000088
        /*0228*/ 	.short	0x0100
        /*022a*/ 	.byte	0x06
	.zero		1


	//   ....[18]....
        /*022c*/ 	.word	0x00000a60
        /*0230*/ 	.word	0x000000ff
        /*0234*/ 	.word	0x00000090
        /*0238*/ 	.short	0x0100
        /*023a*/ 	.byte	0x06
	.zero		1


	//   ....[19]....
        /*023c*/ 	.word	0x00000a70
        /*0240*/ 	.word	0x000000ff
        /*0244*/ 	.word	0x000000a0
        /*0248*/ 	.short	0x0100
        /*024a*/ 	.byte	0x06
	.zero		1


	//   ....[20]....
        /*024c*/ 	.word	0x00000a80
        /*0250*/ 	.word	0x000000ff
        /*0254*/ 	.word	0x00000098
        /*0258*/ 	.short	0x0100
        /*025a*/ 	.byte	0x06
	.zero		1


	//   ....[21]....
        /*025c*/ 	.word	0x00000a90
        /*0260*/ 	.word	0x000000ff
        /*0264*/ 	.word	0x000000a8
        /*0268*/ 	.short	0x0100
        /*026a*/ 	.byte	0x06
	.zero		1


	//   ....[22]....
        /*026c*/ 	.word	0x00000bc0
        /*0270*/ 	.word	0x000000ff
        /*0274*/ 	.word	0x000000b0
        /*0278*/ 	.short	0x0100
        /*027a*/ 	.byte	0x04
	.zero		1


	//   ....[23]....
        /*027c*/ 	.word	0x00000bd0
        /*0280*/ 	.word	0x000000ff
        /*0284*/ 	.word	0x000000d0
        /*0288*/ 	.short	0x0100
        /*028a*/ 	.byte	0x04
	.zero		1


	//   ....[24]....
        /*028c*/ 	.word	0x00000be0
        /*0290*/ 	.word	0x000000ff
        /*0294*/ 	.word	0x000000b8
        /*0298*/ 	.short	0x0100
        /*029a*/ 	.byte	0x04
	.zero		1


	//   ....[25]....
        /*029c*/ 	.word	0x00000bf0
        /*02a0*/ 	.word	0x000000ff
        /*02a4*/ 	.word	0x000000d8
        /*02a8*/ 	.short	0x0100
        /*02aa*/ 	.byte	0x04
	.zero		1


	//   ....[26]....
        /*02ac*/ 	.word	0x00000c00
        /*02b0*/ 	.word	0x000000ff
        /*02b4*/ 	.word	0x000000c0
        /*02b8*/ 	.short	0x0100
        /*02ba*/ 	.byte	0x04
	.zero		1


	//   ....[27]....
        /*02bc*/ 	.word	0x00000c10
        /*02c0*/ 	.word	0x000000ff
        /*02c4*/ 	.word	0x000000e0
        /*02c8*/ 	.short	0x0100
        /*02ca*/ 	.byte	0x04
	.zero		1


	//   ....[28]....
        /*02cc*/ 	.word	0x00000c20
        /*02d0*/ 	.word	0x000000ff
        /*02d4*/ 	.word	0x000000c8
        /*02d8*/ 	.short	0x0100
        /*02da*/ 	.byte	0x04
	.zero		1


	//   ....[29]....
        /*02dc*/ 	.word	0x00000c30
        /*02e0*/ 	.word	0x000000ff
        /*02e4*/ 	.word	0x000000e8
        /*02e8*/ 	.short	0x0100
        /*02ea*/ 	.byte	0x04
	.zero		1


	//   ....[30]....
        /*02ec*/ 	.word	0x00000d20
        /*02f0*/ 	.word	0x000000ff
        /*02f4*/ 	.word	0x000000f0
        /*02f8*/ 	.short	0x0100
        /*02fa*/ 	.byte	0x04
	.zero		1


	//   ....[31]....
        /*02fc*/ 	.word	0x00000d30
        /*0300*/ 	.word	0x000000ff
        /*0304*/ 	.word	0x00000100
        /*0308*/ 	.short	0x0100
        /*030a*/ 	.byte	0x04
	.zero		1


	//   ....[32]....
        /*030c*/ 	.word	0x00000d40
        /*0310*/ 	.word	0x000000ff
        /*0314*/ 	.word	0x000000f8
        /*0318*/ 	.short	0x0100
        /*031a*/ 	.byte	0x04
	.zero		1


	//   ....[33]....
        /*031c*/ 	.word	0x00000d50
        /*0320*/ 	.word	0x000000ff
        /*0324*/ 	.word	0x00000108
        /*0328*/ 	.short	0x0100
        /*032a*/ 	.byte	0x04
	.zero		1


	//   ....[34]....
        /*032c*/ 	.word	0x00001900
        /*0330*/ 	.word	0x00000003
        /*0334*/ 	.word	0x00000100
        /*0338*/ 	.short	0x010a
        /*033a*/ 	.byte	0xff
	.zero		1


	//   ....[35]....
        /*033c*/ 	.word	0x00001930
        /*0340*/ 	.word	0x00000003
        /*0344*/ 	.word	0x000000f0
        /*0348*/ 	.short	0x0101
        /*034a*/ 	.byte	0xff
	.zero		1


	//   ....[36]....
        /*034c*/ 	.word	0x00001a00
        /*0350*/ 	.word	0x000000ff
        /*0354*/ 	.word	0x00000020
        /*0358*/ 	.short	0x010a
        /*035a*/ 	.byte	0x04
	.zero		1


	//   ....[37]....
        /*035c*/ 	.word	0x00001a80
        /*0360*/ 	.word	0x000000ff
        /*0364*/ 	.word	0x00000020
        /*0368*/ 	.short	0x010a
        /*036a*/ 	.byte	0x21
	.zero		1


	//   ....[38]....
        /*036c*/ 	.word	0x00001c10
        /*0370*/ 	.word	0x000000ff
        /*0374*/ 	.word	0x00000020
        /*0378*/ 	.short	0x010a
        /*037a*/ 	.byte	0x05
	.zero		1


	//   ....[39]....
        /*037c*/ 	.word	0x00001e00
        /*0380*/ 	.word	0x000000ff
        /*0384*/ 	.word	0x00000088
        /*0388*/ 	.short	0x0101
        /*038a*/ 	.byte	0x0d
	.zero		1


	//   ....[40]....
        /*038c*/ 	.word	0x00001e20
        /*0390*/ 	.word	0x000000ff
        /*0394*/ 	.word	0x00000020
        /*0398*/ 	.short	0x010a
        /*039a*/ 	.byte	0x04
	.zero		1


	//   ....[41]....
        /*039c*/ 	.word	0x00001ea0
        /*03a0*/ 	.word	0x000000ff
        /*03a4*/ 	.word	0x00000020
        /*03a8*/ 	.short	0x010a
        /*03aa*/ 	.byte	0x21
	.zero		1


	//   ....[42]....
        /*03ac*/ 	.word	0x00002030
        /*03b0*/ 	.word	0x000000ff
        /*03b4*/ 	.word	0x00000020
        /*03b8*/ 	.short	0x010a
        /*03ba*/ 	.byte	0x05
	.zero		1


	//   ....[43]....
        /*03bc*/ 	.word	0x00002230
        /*03c0*/ 	.word	0x00000003
        /*03c4*/ 	.word	0x00000090
        /*03c8*/ 	.short	0x010a
        /*03ca*/ 	.byte	0xff
	.zero		1


	//   ....[44]....
        /*03cc*/ 	.word	0x00002380
        /*03d0*/ 	.word	0x00000000
        /*03d4*/ 	.word	0x00000000
        /*03d8*/ 	.short	0x0101
        /*03da*/ 	.byte	0xff
	.zero		1


	//   ....[45]....
        /*03dc*/ 	.word	0x00002930
        /*03e0*/ 	.word	0x000000ff
        /*03e4*/ 	.word	0x00000000
        /*03e8*/ 	.short	0x010a
        /*03ea*/ 	.byte	0x04
	.zero		1


	//   ....[46]....
        /*03ec*/ 	.word	0x000029c0
        /*03f0*/ 	.word	0x000000ff
        /*03f4*/ 	.word	0x00000000
        /*03f8*/ 	.short	0x010a
        /*03fa*/ 	.byte	0x05
	.zero		1


	//   ....[47]....
        /*03fc*/ 	.word	0x00002a50
        /*0400*/ 	.word	0x000000ff
        /*0404*/ 	.word	0x00000000
        /*0408*/ 	.short	0x010a
        /*040a*/ 	.byte	0x05
	.zero		1


	//   ....[48]....
        /*040c*/ 	.word	0x00002af0
        /*0410*/ 	.word	0x00000000
        /*0414*/ 	.word	0x00000000
        /*0418*/ 	.short	0x010a
        /*041a*/ 	.byte	0xff
	.zero		1


	//   ....[49]....
        /*041c*/ 	.word	0x00002c10
        /*0420*/ 	.word	0x00000002
        /*0424*/ 	.word	0x000000f0
        /*0428*/ 	.short	0x010a
        /*042a*/ 	.byte	0xff
	.zero		1


	//   ....[50]....
        /*042c*/ 	.word	0x00002c70
        /*0430*/ 	.word	0x00000004
        /*0434*/ 	.word	0x00000000
        /*0438*/ 	.short	0x0101
        /*043a*/ 	.byte	0xff
	.zero		1


	//   ....[51]....
        /*043c*/ 	.word	0x00002c90
        /*0440*/ 	.word	0x000000ff
        /*0444*/ 	.word	0x000000a0
        /*0448*/ 	.short	0x010a
        /*044a*/ 	.byte	0x04
	.zero		1


	//   ....[52]....
        /*044c*/ 	.word	0x00002db0
        /*0450*/ 	.word	0x00000002
        /*0454*/ 	.word	0x00000090
        /*0458*/ 	.short	0x010a
        /*045a*/ 	.byte	0xff
	.zero		1


	//   ....[53]....
        /*045c*/ 	.word	0x00002ec0
        /*0460*/ 	.word	0x00000002
        /*0464*/ 	.word	0x00000000
        /*0468*/ 	.short	0x0101
        /*046a*/ 	.byte	0xff
	.zero		1


	//   ....[54]....
        /*046c*/ 	.word	0x00002f50
        /*0470*/ 	.word	0x000000ff
        /*0474*/ 	.word	0x000000a0
        /*0478*/ 	.short	0x0106
        /*047a*/ 	.byte	0x04
	.zero		1


	//   ....[55]....
        /*047c*/ 	.word	0x00002f70
        /*0480*/ 	.word	0x000000ff
        /*0484*/ 	.word	0x000000a0
        /*0488*/ 	.short	0x010a
        /*048a*/ 	.byte	0x04
	.zero		1


	//   ....[56]....
        /*048c*/ 	.word	0x00003000
        /*0490*/ 	.word	0x000000ff
        /*0494*/ 	.word	0x000000a0
        /*0498*/ 	.short	0x0106
        /*049a*/ 	.byte	0x07
	.zero		1


	//   ....[57]....
        /*049c*/ 	.word	0x00003040
        /*04a0*/ 	.word	0x00000000
        /*04a4*/ 	.word	0x000000a0
        /*04a8*/ 	.short	0x010a
        /*04aa*/ 	.byte	0xff
	.zero		1


	//   ....[58]....
        /*04ac*/ 	.word	0x00003610
        /*04b0*/ 	.word	0x00000000
        /*04b4*/ 	.word	0x00000090
        /*04b8*/ 	.short	0x010a
        /*04ba*/ 	.byte	0xff
	.zero		1


	//   ....[59]....
        /*04bc*/ 	.word	0x00003720
        /*04c0*/ 	.word	0x00000003
        /*04c4*/ 	.word	0x00000000
        /*04c8*/ 	.short	0x0101
        /*04ca*/ 	.byte	0xff
	.zero		1


	//   ....[60]....
        /*04cc*/ 	.word	0x00003730
        /*04d0*/ 	.word	0x000000ff
        /*04d4*/ 	.word	0x00000000
        /*04d8*/ 	.short	0x010a
        /*04da*/ 	.byte	0x04
	.zero		1


	//   ....[61]....
        /*04dc*/ 	.word	0x00003750
        /*04e0*/ 	.word	0x000000ff
        /*04e4*/ 	.word	0x000000d0
        /*04e8*/ 	.short	0x010a
        /*04ea*/ 	.byte	0x2d
	.zero		1


	//   ....[62]....
        /*04ec*/ 	.word	0x00003820
        /*04f0*/ 	.word	0x000000ff
        /*04f4*/ 	.word	0x00000000
        /*04f8*/ 	.short	0x010a
        /*04fa*/ 	.byte	0x07
	.zero		1


	//   ....[63]....
        /*04fc*/ 	.word	0x00003960
        /*0500*/ 	.word	0x000000ff
        /*0504*/ 	.word	0x00000000
        /*0508*/ 	.short	0x010a
        /*050a*/ 	.byte	0x04
	.zero		1


	//   ....[64]....
        /*050c*/ 	.word	0x00003d30
        /*0510*/ 	.word	0x000000ff
        /*0514*/ 	.word	0x00000000
        /*0518*/ 	.short	0x010a
        /*051a*/ 	.byte	0x04
	.zero		1


	//   ....[65]....
        /*051c*/ 	.word	0x00003dc0
        /*0520*/ 	.word	0x000000ff
        /*0524*/ 	.word	0x00000000
        /*0528*/ 	.short	0x010a
        /*052a*/ 	.byte	0x05
	.zero		1


	//   ....[66]....
        /*052c*/ 	.word	0x00003e50
        /*0530*/ 	.word	0x000000ff
        /*0534*/ 	.word	0x00000000
        /*0538*/ 	.short	0x010a
        /*053a*/ 	.byte	0x05
	.zero		1


	//   ....[67]....
        /*053c*/ 	.word	0x00003ee0
        /*0540*/ 	.word	0x000000ff
        /*0544*/ 	.word	0x00000000
        /*0548*/ 	.short	0x010a
        /*054a*/ 	.byte	0x04
	.zero		1


	//   ....[68]....
        /*054c*/ 	.word	0x000043b0
        /*0550*/ 	.word	0x0000000c
        /*0554*/ 	.word	0x00000090
        /*0558*/ 	.short	0x010a
        /*055a*/ 	.byte	0xff
	.zero		1


	//   ....[69]....
        /*055c*/ 	.word	0x00004520
        /*0560*/ 	.word	0x00000000
        /*0564*/ 	.word	0x00000000
        /*0568*/ 	.short	0x0101
        /*056a*/ 	.byte	0xff
	.zero		1


	//   ....[70]....
        /*056c*/ 	.word	0x000049b0
        /*0570*/ 	.word	0x000000ff
        /*0574*/ 	.word	0x00000088
        /*0578*/ 	.short	0x010a
        /*057a*/ 	.byte	0x15
	.zero		1


	//   ....[71]....
        /*057c*/ 	.word	0x00004b30
        /*0580*/ 	.word	0x000000ff
        /*0584*/ 	.word	0x00000060
        /*0588*/ 	.short	0x010a
        /*058a*/ 	.byte	0x15
	.zero		1


	//   ....[72]....
        /*058c*/ 	.word	0x00004cb0
        /*0590*/ 	.word	0x000000ff
        /*0594*/ 	.word	0x00000040
        /*0598*/ 	.short	0x010b
        /*059a*/ 	.byte	0x15
	.zero		1


	//   ....[73]....
        /*059c*/ 	.word	0x00004cc0
        /*05a0*/ 	.word	0x000000ff
        /*05a4*/ 	.word	0x00000000
        /*05a8*/ 	.short	0x0101
        /*05aa*/ 	.byte	0x06
	.zero		1


	//   ....[74]....
        /*05ac*/ 	.word	0x00004cd0
        /*05b0*/ 	.word	0x000000ff
        /*05b4*/ 	.word	0x00000068
        /*05b8*/ 	.short	0x010a
        /*05ba*/ 	.byte	0x15
	.zero		1


	//   ....[75]....
        /*05bc*/ 	.word	0x00004e30
        /*05c0*/ 	.word	0x000000ff
        /*05c4*/ 	.word	0x00000048
        /*05c8*/ 	.short	0x010b
        /*05ca*/ 	.byte	0x15
	.zero		1


	//   ....[76]....
        /*05cc*/ 	.word	0x00004e40
        /*05d0*/ 	.word	0x000000ff
        /*05d4*/ 	.word	0x00000000
        /*05d8*/ 	.short	0x0101
        /*05da*/ 	.byte	0x06
	.zero		1


	//   ....[77]....
        /*05dc*/ 	.word	0x00004e50
        /*05e0*/ 	.word	0x000000ff
        /*05e4*/ 	.word	0x00000070
        /*05e8*/ 	.short	0x010a
        /*05ea*/ 	.byte	0x15
	.zero		1


	//   ....[78]....
        /*05ec*/ 	.word	0x00004fa0
        /*05f0*/ 	.word	0x000000ff
        /*05f4*/ 	.word	0x00000050
        /*05f8*/ 	.short	0x010b
        /*05fa*/ 	.byte	0x15
	.zero		1


	//   ....[79]....
        /*05fc*/ 	.word	0x00004fb0
        /*0600*/ 	.word	0x000000ff
        /*0604*/ 	.word	0x00000000
        /*0608*/ 	.short	0x0101
        /*060a*/ 	.byte	0x06
	.zero		1


	//   ....[80]....
        /*060c*/ 	.word	0x00004fc0
        /*0610*/ 	.word	0x000000ff
        /*0614*/ 	.word	0x00000078
        /*0618*/ 	.short	0x010a
        /*061a*/ 	.byte	0x15
	.zero		1


	//   ....[81]....
        /*061c*/ 	.word	0x000051b0
        /*0620*/ 	.word	0x000000ff
        /*0624*/ 	.word	0x00000058
        /*0628*/ 	.short	0x010b
        /*062a*/ 	.byte	0x15
	.zero		1


	//   ....[82]....
        /*062c*/ 	.word	0x000051c0
        /*0630*/ 	.word	0x000000ff
        /*0634*/ 	.word	0x00000000
        /*0638*/ 	.short	0x0101
        /*063a*/ 	.byte	0x25
	.zero		1


	//   ....[83]....
        /*063c*/ 	.word	0x000051f0
        /*0640*/ 	.word	0x000000ff
        /*0644*/ 	.word	0x00000060
        /*0648*/ 	.short	0x010a
        /*064a*/ 	.byte	0x15
	.zero		1


	//   ....[84]....
        /*064c*/ 	.word	0x00005210
        /*0650*/ 	.word	0x000000ff
        /*0654*/ 	.word	0x00000068
        /*0658*/ 	.short	0x010a
        /*065a*/ 	.byte	0x15
	.zero		1


	//   ....[85]....
        /*065c*/ 	.word	0x00005230
        /*0660*/ 	.word	0x000000ff
        /*0664*/ 	.word	0x00000070
        /*0668*/ 	.short	0x010a
        /*066a*/ 	.byte	0x15
	.zero		1


	//   ....[86]....
        /*066c*/ 	.word	0x00005270
        /*0670*/ 	.word	0x00000000
        /*0674*/ 	.word	0x00000078
        /*0678*/ 	.short	0x010a
        /*067a*/ 	.byte	0xff
	.zero		1


	//   ....[87]....
        /*067c*/ 	.word	0x00005580
        /*0680*/ 	.word	0x00000003
        /*0684*/ 	.word	0x00000090
        /*0688*/ 	.short	0x010a
        /*068a*/ 	.byte	0xff
	.zero		1


	//   ....[88]....
        /*068c*/ 	.word	0x00005700
        /*0690*/ 	.word	0x00000000
        /*0694*/ 	.word	0x00000000
        /*0698*/ 	.short	0x0101
        /*069a*/ 	.byte	0xff
	.zero		1


	//   ....[89]....
        /*069c*/ 	.word	0x00006270
        /*06a0*/ 	.word	0x000000ff
        /*06a4*/ 	.word	0x00000040
        /*06a8*/ 	.short	0x010a
        /*06aa*/ 	.byte	0x2c
	.zero		1


	//   ....[90]....
        /*06ac*/ 	.word	0x000062b0
        /*06b0*/ 	.word	0x0000004b
        /*06b4*/ 	.word	0x000000b0
        /*06b8*/ 	.short	0x010a
        /*06ba*/ 	.byte	0xff
	.zero		1


	//   ....[91]....
        /*06bc*/ 	.word	0x000063a0
        /*06c0*/ 	.word	0x000000ff
        /*06c4*/ 	.word	0x00000040
        /*06c8*/ 	.short	0x010a
        /*06ca*/ 	.byte	0x2c
	.zero		1


	//   ....[92]....
        /*06cc*/ 	.word	0x00006490
        /*06d0*/ 	.word	0x0000004b
        /*06d4*/ 	.word	0x000000b0
        /*06d8*/ 	.short	0x010a
        /*06da*/ 	.byte	0xff
	.zero		1


	//   ....[93]....
        /*06dc*/ 	.word	0x00006c60
        /*06e0*/ 	.word	0x00000000
        /*06e4*/ 	.word	0x00000000
        /*06e8*/ 	.short	0x0101
        /*06ea*/ 	.byte	0xff
	.zero		1


	//   ....[94]....
        /*06ec*/ 	.word	0x00006c70
        /*06f0*/ 	.word	0x00000003
        /*06f4*/ 	.word	0x00000040
        /*06f8*/ 	.short	0x010a
        /*06fa*/ 	.byte	0xff
	.zero		1


	//   ....[95]....
        /*06fc*/ 	.word	0x00006d50
        /*0700*/ 	.word	0x00000003
        /*0704*/ 	.word	0x00000040
        /*0708*/ 	.short	0x010a
        /*070a*/ 	.byte	0xff
	.zero		1


	//   ....[96]....
        /*070c*/ 	.word	0x000075c0
        /*0710*/ 	.word	0x0000004d
        /*0714*/ 	.word	0x00000000
        /*0718*/ 	.short	0x0101
        /*071a*/ 	.byte	0xff
	.zero		1


	//   ....[97]....
        /*071c*/ 	.word	0x000075e0
        /*0720*/ 	.word	0x00000000
        /*0724*/ 	.word	0x00000040
        /*0728*/ 	.short	0x010a
        /*072a*/ 	.byte	0xff
	.zero		1


	//   ....[98]....
        /*072c*/ 	.word	0x000076b0
        /*0730*/ 	.word	0x00000000
        /*0734*/ 	.word	0x00000040
        /*0738*/ 	.short	0x010a
        /*073a*/ 	.byte	0xff
	.zero		1


	//   ....[99]....
        /*073c*/ 	.word	0x00007f20
        /*0740*/ 	.word	0x0000004d
        /*0744*/ 	.word	0x00000000
        /*0748*/ 	.short	0x0101
        /*074a*/ 	.byte	0xff
	.zero		1


	//   ....[100]....
        /*074c*/ 	.word	0x00007f40
        /*0750*/ 	.word	0x00000000
        /*0754*/ 	.word	0x00000040
        /*0758*/ 	.short	0x010a
        /*075a*/ 	.byte	0xff
	.zero		1


	//   ....[101]....
        /*075c*/ 	.word	0x00008010
        /*0760*/ 	.word	0x00000000
        /*0764*/ 	.word	0x00000040
        /*0768*/ 	.short	0x010a
        /*076a*/ 	.byte	0xff
	.zero		1


	//   ....[102]....
        /*076c*/ 	.word	0x000084e0
        /*0770*/ 	.word	0x000000ff
        /*0774*/ 	.word	0x00000000
        /*0778*/ 	.short	0x0101
        /*077a*/ 	.byte	0x04
	.zero		1


	//   ....[103]....
        /*077c*/ 	.word	0x000088e0
        /*0780*/ 	.word	0x00000002
        /*0784*/ 	.word	0x00000000
        /*0788*/ 	.short	0x0101
        /*078a*/ 	.byte	0xff
	.zero		1


	//   ....[104]....
        /*078c*/ 	.word	0x00008b70
        /*0790*/ 	.word	0x000000ff
        /*0794*/ 	.word	0x00000000
        /*0798*/ 	.short	0x0101
        /*079a*/ 	.byte	0x04
	.zero		1


	//   ....[105]....
        /*079c*/ 	.word	0x00008b90
        /*07a0*/ 	.word	0x00000003
        /*07a4*/ 	.word	0x00000100
        /*07a8*/ 	.short	0x010a
        /*07aa*/ 	.byte	0xff
	.zero		1


	//   ....[106]....
        /*07ac*/ 	.word	0x00008bf0
        /*07b0*/ 	.word	0x00000000
        /*07b4*/ 	.word	0x00000020
        /*07b8*/ 	.short	0x010a
        /*07ba*/ 	.byte	0xff
	.zero		1


	//   ....[107]....
        /*07bc*/ 	.word	0x00008c50
        /*07c0*/ 	.word	0x00000000
        /*07c4*/ 	.word	0x00000020
        /*07c8*/ 	.short	0x010a
        /*07ca*/ 	.byte	0xff
	.zero		1


	//   ....[108]....
        /*07cc*/ 	.word	0x00008ca0
        /*07d0*/ 	.word	0x00000003
        /*07d4*/ 	.word	0x00000090
        /*07d8*/ 	.short	0x010a
        /*07da*/ 	.byte	0xff
	.zero		1


	//   ....[109]....
        /*07dc*/ 	.word	0x00008d00
        /*07e0*/ 	.word	0x00000000
        /*07e4*/ 	.word	0x00000000
        /*07e8*/ 	.short	0x010a
        /*07ea*/ 	.byte	0xff
	.zero		1


	//   ....[110]....
        /*07ec*/ 	.word	0x00008d60
        /*07f0*/ 	.word	0x00000000
        /*07f4*/ 	.word	0x00000000
        /*07f8*/ 	.short	0x010a
        /*07fa*/ 	.byte	0xff
	.zero		1


	//   ....[111]....
        /*07fc*/ 	.word	0x00008dc0
        /*0800*/ 	.word	0x00000000
        /*0804*/ 	.word	0x00000000
        /*0808*/ 	.short	0x010a
        /*080a*/ 	.byte	0xff
	.zero		1


	//   ....[112]....
        /*080c*/ 	.word	0x00008e10
        /*0810*/ 	.word	0x00000002
        /*0814*/ 	.word	0x000000f0
        /*0818*/ 	.short	0x010a
        /*081a*/ 	.byte	0xff
	.zero		1


	//   ....[113]....
        /*081c*/ 	.word	0x00008e70
        /*0820*/ 	.word	0x00000002
        /*0824*/ 	.word	0x000000a0
        /*0828*/ 	.short	0x010a
        /*082a*/ 	.byte	0xff
	.zero		1


	//   ....[114]....
        /*082c*/ 	.word	0x00008ec0
        /*0830*/ 	.word	0x00000002
        /*0834*/ 	.word	0x00000090
        /*0838*/ 	.short	0x010a
        /*083a*/ 	.byte	0xff
	.zero		1


	//   ....[115]....
        /*083c*/ 	.word	0x00008f20
        /*0840*/ 	.word	0x00000000
        /*0844*/ 	.word	0x000000a0
        /*0848*/ 	.short	0x010a
        /*084a*/ 	.byte	0xff
	.zero		1


	//   ....[116]....
        /*084c*/ 	.word	0x00008f70
        /*0850*/ 	.word	0x00000000
        /*0854*/ 	.word	0x00000090
        /*0858*/ 	.short	0x010a
        /*085a*/ 	.byte	0xff
	.zero		1


	//   ....[117]....
        /*085c*/ 	.word	0x00008fd0
        /*0860*/ 	.word	0x00000003
        /*0864*/ 	.word	0x000000d0
        /*0868*/ 	.short	0x010a
        /*086a*/ 	.byte	0xff
	.zero		1


	//   ....[118]....
        /*086c*/ 	.word	0x00009030
        /*0870*/ 	.word	0x00000000
        /*0874*/ 	.word	0x00000000
        /*0878*/ 	.short	0x010a
        /*087a*/ 	.byte	0xff
	.zero		1


	//   ....[119]....
        /*087c*/ 	.word	0x00009090
        /*0880*/ 	.word	0x00000000
        /*0884*/ 	.word	0x00000000
        /*0888*/ 	.short	0x010a
        /*088a*/ 	.byte	0xff
	.zero		1


	//   ....[120]....
        /*088c*/ 	.word	0x000090f0
        /*0890*/ 	.word	0x00000000
        /*0894*/ 	.word	0x00000000
        /*0898*/ 	.short	0x010a
        /*089a*/ 	.byte	0xff
	.zero		1


	//   ....[121]....
        /*089c*/ 	.word	0x00009150
        /*08a0*/ 	.word	0x00000000
        /*08a4*/ 	.word	0x00000000
        /*08a8*/ 	.short	0x010a
        /*08aa*/ 	.byte	0xff
	.zero		1


	//   ....[122]....
        /*08ac*/ 	.word	0x000091b0
        /*08b0*/ 	.word	0x00000000
        /*08b4*/ 	.word	0x00000000
        /*08b8*/ 	.short	0x010a
        /*08ba*/ 	.byte	0xff
	.zero		1


	//   ....[123]....
        /*08bc*/ 	.word	0x00009200
        /*08c0*/ 	.word	0x0000000c
        /*08c4*/ 	.word	0x00000090
        /*08c8*/ 	.short	0x010a
        /*08ca*/ 	.byte	0xff
	.zero		1


	//   ....[124]....
        /*08cc*/ 	.word	0x00009260
        /*08d0*/ 	.word	0x00000000
        /*08d4*/ 	.word	0x00000088
        /*08d8*/ 	.short	0x010a
        /*08da*/ 	.byte	0xff
	.zero		1


	//   ....[125]....
        /*08dc*/ 	.word	0x000092c0
        /*08e0*/ 	.word	0x00000000
        /*08e4*/ 	.word	0x00000060
        /*08e8*/ 	.short	0x010a
        /*08ea*/ 	.byte	0xff
	.zero		1


	//   ....[126]....
        /*08ec*/ 	.word	0x00009320
        /*08f0*/ 	.word	0x00000000
        /*08f4*/ 	.word	0x00000068
        /*08f8*/ 	.short	0x010a
        /*08fa*/ 	.byte	0xff
	.zero		1


	//   ....[127]....
        /*08fc*/ 	.word	0x00009380
        /*0900*/ 	.word	0x00000000
        /*0904*/ 	.word	0x00000070
        /*0908*/ 	.short	0x010a
        /*090a*/ 	.byte	0xff
	.zero		1


	//   ....[128]....
        /*090c*/ 	.word	0x000093e0
        /*0910*/ 	.word	0x00000000
        /*0914*/ 	.word	0x00000078
        /*0918*/ 	.short	0x010a
        /*091a*/ 	.byte	0xff
	.zero		1


	//   ....[129]....
        /*091c*/ 	.word	0x00009440
        /*0920*/ 	.word	0x00000000
        /*0924*/ 	.word	0x00000060
        /*0928*/ 	.short	0x010a
        /*092a*/ 	.byte	0xff
	.zero		1


	//   ....[130]....
        /*092c*/ 	.word	0x000094a0
        /*0930*/ 	.word	0x00000000
        /*0934*/ 	.word	0x00000068
        /*0938*/ 	.short	0x010a
        /*093a*/ 	.byte	0xff
	.zero		1


	//   ....[131]....
        /*093c*/ 	.word	0x00009500
        /*0940*/ 	.word	0x00000000
        /*0944*/ 	.word	0x00000070
        /*0948*/ 	.short	0x010a
        /*094a*/ 	.byte	0xff
	.zero		1


	//   ....[132]....
        /*094c*/ 	.word	0x00009550
        /*0950*/ 	.word	0x00000003
        /*0954*/ 	.word	0x00000090
        /*0958*/ 	.short	0x010a
        /*095a*/ 	.byte	0xff
	.zero		1


	//   ....[133]....
        /*095c*/ 	.word	0x000095b0
        /*0960*/ 	.word	0x00000002
        /*0964*/ 	.word	0x00000040
        /*0968*/ 	.short	0x010a
        /*096a*/ 	.byte	0xff
	.zero		1


	//   ....[134]....
        /*096c*/ 	.word	0x00009600
        /*0970*/ 	.word	0x0000004b
        /*0974*/ 	.word	0x000000b0
        /*0978*/ 	.short	0x010a
        /*097a*/ 	.byte	0xff
	.zero		1


	//   ....[135]....
        /*097c*/ 	.word	0x00009650
        /*0980*/ 	.word	0x00000003
        /*0984*/ 	.word	0x00000040
        /*0988*/ 	.short	0x010a
        /*098a*/ 	.byte	0xff
	.zero		1


	//   ....[136]....
        /*098c*/ 	.word	0x000096a0
        /*0990*/ 	.word	0x00000000
        /*0994*/ 	.word	0x00000040
        /*0998*/ 	.short	0x010a
        /*099a*/ 	.byte	0xff
	.zero		1


	//   ....[137]....
        /*099c*/ 	.word	0x000096f0
        /*09a0*/ 	.word	0x00000000
        /*09a4*/ 	.word	0x00000040
        /*09a8*/ 	.short	0x010a
        /*09aa*/ 	.byte	0xff
	.zero		1


	//----- nvinfo : EIATTR_NUM_MBARRIERS
	.align		4
.L_47:
        /*09ac*/ 	.byte	0x03, 0x38
        /*09ae*/ 	.short	0x0022


	//----- nvinfo : EIATTR_EXIT_INSTR_OFFSETS
	.align		4
        /*09b0*/ 	.byte	0x04, 0x1c
        /*09b2*/ 	.short	(.L_49 - .L_48)


	//   ....[0]....
.L_48:
        /*09b4*/ 	.word	0x00002b20


	//   ....[1]....
        /*09b8*/ 	.word	0x00003010


	//   ....[2]....
        /*09bc*/ 	.word	0x00003070


	//   ....[3]....
        /*09c0*/ 	.word	0x00004140


	//   ....[4]....
        /*09c4*/ 	.word	0x000052a0


	//   ....[5]....
        /*09c8*/ 	.word	0x000052e0


	//   ....[6]....
        /*09cc*/ 	.word	0x00008a60


	//   ....[7]....
        /*09d0*/ 	.word	0x00008ae0


	//   ....[8]....
        /*09d4*/ 	.word	0x00008b10


	//   ....[9]....
        /*09d8*/ 	.word	0x00008b80


	//----- nvinfo : EIATTR_MAX_THREADS
	.align		4
.L_49:
        /*09dc*/ 	.byte	0x04, 0x05
        /*09de*/ 	.short	(.L_51 - .L_50)
.L_50:
        /*09e0*/ 	.word	0x00000100
        /*09e4*/ 	.word	0x00000001
        /*09e8*/ 	.word	0x00000001


	//----- nvinfo : EIATTR_CRS_STACK_SIZE
	.align		4
.L_51:
        /*09ec*/ 	.byte	0x04, 0x1e
        /*09ee*/ 	.short	(.L_53 - .L_52)
.L_52:
        /*09f0*/ 	.word	0x00000000


	//----- nvinfo : EIATTR_CBANK_PARAM_SIZE
	.align		4
.L_53:
        /*09f4*/ 	.byte	0x03, 0x19
        /*09f6*/ 	.short	0x0800


	//----- nvinfo : EIATTR_PARAM_CBANK
	.align		4
        /*09f8*/ 	.byte	0x04, 0x0a
        /*09fa*/ 	.short	(.L_55 - .L_54)
	.align		4
.L_54:
        /*09fc*/ 	.word	index@(.nv.constant0._ZN7cutlass13device_kernelINS_4gemm6kernel13GemmUniversalIN4cute5tupleIJiiiiEEENS1_10collective13CollectiveMmaINS1_35MainloopSm100TmaUmmaWarpSpecializedILi4ELi2ELi4ENS5_IJNS4_1CILi1EEENSA_ILi4EEESB_EEEEENS5_IJNSA_ILi128EEENSA_ILi64EEESG_EEENS_10tfloat32_tENS5_IJlSB_lEEESI_SJ_NS4_8TiledMMAINS4_8MMA_AtomIJNS4_17SM100_MMA_TF32_SSISI_SI_fLi128ELi64ELNS4_4UMMA5MajorE0ELSO_0ELNSN_7ScaleInE0ELSP_0EEEEEENS4_6LayoutINS5_IJSB_SB_SB_EEENS5_IJNSA_ILi0EEESU_SU_EEEEENS5_IJNS4_10UnderscoreESX_SX_EEEEENS4_23SM90_TMA_LOAD_MULTICASTENS4_14ComposedLayoutINS4_7SwizzleILi3ELi4ELi3EEENS4_18smem_ptr_flag_bitsILi32EEENSS_INS5_IJNSA_ILi8EEENSA_ILi32EEEEEENS5_IJS17_SB_EEEEEEEvNS4_8identityENS4_13SM90_TMA_LOADES1B_vS1C_EENS_8epilogue10collective18CollectiveEpilogueINS1F_23Sm100TmaWarpSpecializedILi4ELi2ELi16ELb1ELb0EEEJSH_NS5_IJNSS_ISF_SB_EENSS_INSA_ILi16EEESB_EEEEESI_SJ_SI_SJ_NS1F_6fusion15FusionCallbacksIS1J_NS1O_17LinearCombinationISI_fSI_fLNS_15FloatRoundStyleE2EEESH_S1N_JEEENS4_5SM1004TMEM4LOAD26SM100_TMEM_LOAD_32dp32b16xES1D_NS11_INS12_ILi2ELi4ELi3EEES15_NSS_INS5_IJS16_S1L_EEENS5_IJS1L_SB_EEEEEEENS4_39AutoVectorizingCopyWithAssumedAlignmentILi128EEENS4_14SM90_TMA_STOREES22_S24_S24_EEEvvEEEEvNT_6ParamsE)
        /*0a00*/ 	.short	0x0380
        /*0a02*/ 	.short	0x0800


	//----- nvinfo : EIATTR_SW_WAR
	.align		4
.L_55:
        /*0a04*/ 	.byte	0x04, 0x36
        /*0a06*/ 	.short	(.L_57 - .L_56)
.L_56:
        /*0a08*/ 	.word	0x00000008
.L_57:


//--------------------- .nv.callgraph             --------------------------
	.section	.nv.callgraph,"",@"SHT_CUDA_CALLGRAPH"
	.align	4
	.sectionentsize	8
	.align		4
        /*0000*/ 	.word	0x00000000
	.align		4
        /*0004*/ 	.word	0xffffffff
	.align		4
        /*0008*/ 	.word	index@(_ZN7cutlass13device_kernelINS_4gemm6kernel13GemmUniversalIN4cute5tupleIJiiiiEEENS1_10collective13CollectiveMmaINS1_35MainloopSm100TmaUmmaWarpSpecializedILi4ELi2ELi4ENS5_IJNS4_1CILi1EEENSA_ILi4EEESB_EEEEENS5_IJNSA_ILi128EEENSA_ILi64EEESG_EEENS_10tfloat32_tENS5_IJlSB_lEEESI_SJ_NS4_8TiledMMAINS4_8MMA_AtomIJNS4_17SM100_MMA_TF32_SSISI_SI_fLi128ELi64ELNS4_4UMMA5MajorE0ELSO_0ELNSN_7ScaleInE0ELSP_0EEEEEENS4_6LayoutINS5_IJSB_SB_SB_EEENS5_IJNSA_ILi0EEESU_SU_EEEEENS5_IJNS4_10UnderscoreESX_SX_EEEEENS4_23SM90_TMA_LOAD_MULTICASTENS4_14ComposedLayoutINS4_7SwizzleILi3ELi4ELi3EEENS4_18smem_ptr_flag_bitsILi32EEENSS_INS5_IJNSA_ILi8EEENSA_ILi32EEEEEENS5_IJS17_SB_EEEEEEEvNS4_8identityENS4_13SM90_TMA_LOADES1B_vS1C_EENS_8epilogue10collective18CollectiveEpilogueINS1F_23Sm100TmaWarpSpecializedILi4ELi2ELi16ELb1ELb0EEEJSH_NS5_IJNSS_ISF_SB_EENSS_INSA_ILi16EEESB_EEEEESI_SJ_SI_SJ_NS1F_6fusion15FusionCallbacksIS1J_NS1O_17LinearCombinationISI_fSI_fLNS_15FloatRoundStyleE2EEESH_S1N_JEEENS4_5SM1004TMEM4LOAD26SM100_TMEM_LOAD_32dp32b16xES1D_NS11_INS12_ILi2ELi4ELi3EEES15_NSS_INS5_IJS16_S1L_EEENS5_IJS1L_SB_EEEEEEENS4_39AutoVectorizingCopyWithAssumedAlignmentILi128EEENS4_14SM90_TMA_STOREES22_S24_S24_EEEvvEEEEvNT_6ParamsE)
	.align		4
        /*000c*/ 	.word	index@(__assertfail)
	.align		4
        /*0010*/ 	.word	0x00000000
	.align		4
        /*0014*/ 	.word	0xfffffffe
	.align		4
        /*0018*/ 	.word	0x00000000
	.align		4
        /*001c*/ 	.word	0xfffffffd
	.align		4
        /*0020*/ 	.word	0x00000000
	.align		4
        /*0024*/ 	.word	0xfffffffc


//--------------------- .nv.constant4             --------------------------
	.section	.nv.constant4,"a",@progbits
	.align	8
	.align		8
.nv.constant4:
        /*0000*/ 	.dword	__assertfail
	.align		8
        /*0008*/ 	.dword	__unnamed_1
	.align		8
        /*0010*/ 	.dword	__unnamed_2
	.align		8
        /*0018*/ 	.dword	_ZN40_INTERNAL_9093c590_4_k_cu_538c5d8b_227664cuda3std3__45__cpo5beginE
	.align		8
        /*0020*/ 	.dword	_ZN40_INTERNAL_9093c590_4_k_cu_538c5d8b_227664cuda3std3__45__cpo3endE
	.align		8
        /*0028*/ 	.dword	_ZN40_INTERNAL_9093c590_4_k_cu_538c5d8b_227664cuda3std3__45__cpo6cbeginE
	.align		8
        /*0030*/ 	.dword	_ZN40_INTERNAL_9093c590_4_k_cu_538c5d8b_227664cuda3std3__45__cpo4cendE
	.align		8
        /*0038*/ 	.dword	_ZN40_INTERNAL_9093c590_4_k_cu_538c5d8b_227664cuda3std3__442_GLOBAL__N__9093c590_4_k_cu_538c5d8b_227666ignoreE
	.align		8
        /*0040*/ 	.dword	_ZN40_INTERNAL_9093c590_4_k_cu_538c5d8b_227664cuda3std3__419piecewise_constructE
	.align		8
        /*0048*/ 	.dword	_ZN40_INTERNAL_9093c590_4_k_cu_538c5d8b_227664cuda3std3__48in_placeE
	.align		8
        /*0050*/ 	.dword	_ZN40_INTERNAL_9093c590_4_k_cu_538c5d8b_227664cuda3std6ranges3__45__cpo4swapE
	.align		8
        /*0058*/ 	.dword	_ZN40_INTERNAL_9093c590_4_k_cu_538c5d8b_227664cuda3std6ranges3__45__cpo9iter_moveE
	.align		8
        /*0060*/ 	.dword	_ZN40_INTERNAL_9093c590_4_k_cu_538c5d8b_227664cute7productE
	.align		8
        /*0068*/ 	.dword	_ZN40_INTERNAL_9093c590_4_k_cu_538c5d8b_227664cute1_E
	.align		8
        /*0070*/ 	.dword	$str$25
	.align		8
        /*0078*/ 	.dword	$str$26
	.align		8
        /*0080*/ 	.dword	$str$27
	.align		8
        /*0088*/ 	.dword	$str$28


//--------------------- .text._ZN7cutlass13device_kernelINS_4gemm6kernel13GemmUniversalIN4cute5tupleIJiiiiEEENS1_10collective13CollectiveMmaINS1_35MainloopSm100TmaUmmaWarpSpecializedILi4ELi2ELi4ENS5_IJNS4_1CILi1EEENSA_ILi4EEESB_EEEEENS5_IJNSA_ILi128EEENSA_ILi64EEESG_EEENS_10tfloat32_tENS5_IJlSB_lEEESI_SJ_NS4_8TiledMMAINS4_8MMA_AtomIJNS4_17SM100_MMA_TF32_SSISI_SI_fLi128ELi64ELNS4_4UMMA5MajorE0ELSO_0ELNSN_7ScaleInE0ELSP_0EEEEEENS4_6LayoutINS5_IJSB_SB_SB_EEENS5_IJNSA_ILi0EEESU_SU_EEEEENS5_IJNS4_10UnderscoreESX_SX_EEEEENS4_23SM90_TMA_LOAD_MULTICASTENS4_14ComposedLayoutINS4_7SwizzleILi3ELi4ELi3EEENS4_18smem_ptr_flag_bitsILi32EEENSS_INS5_IJNSA_ILi8EEENSA_ILi32EEEEEENS5_IJS17_SB_EEEEEEEvNS4_8identityENS4_13SM90_TMA_LOADES1B_vS1C_EENS_8epilogue10collective18CollectiveEpilogueINS1F_23Sm100TmaWarpSpecializedILi4ELi2ELi16ELb1ELb0EEEJSH_NS5_IJNSS_ISF_SB_EENSS_INSA_ILi16EEESB_EEEEESI_SJ_SI_SJ_NS1F_6fusion15FusionCallbacksIS1J_NS1O_17LinearCombinationISI_fSI_fLNS_15FloatRoundStyleE2EEESH_S1N_JEEENS4_5SM1004TMEM4LOAD26SM100_TMEM_LOAD_32dp32b16xES1D_NS11_INS12_ILi2ELi4ELi3EEES15_NSS_INS5_IJS16_S1L_EEENS5_IJS1L_SB_EEEEEEENS4_39AutoVectorizingCopyWithAssumedAlignmentILi128EEENS4_14SM90_TMA_STOREES22_S24_S24_EEEvvEEEEvNT_6ParamsE --------------------------
	.section	.text._ZN7cutlass13device_kernelINS_4gemm6kernel13GemmUniversalIN4cute5tupleIJiiiiEEENS1_10collective13CollectiveMmaINS1_35MainloopSm100TmaUmmaWarpSpecializedILi4ELi2ELi4ENS5_IJNS4_1CILi1EEENSA_ILi4EEESB_EEEEENS5_IJNSA_ILi128EEENSA_ILi64EEESG_EEENS_10tfloat32_tENS5_IJlSB_lEEESI_SJ_NS4_8TiledMMAINS4_8MMA_AtomIJNS4_17SM100_MMA_TF32_SSISI_SI_fLi128ELi64ELNS4_4UMMA5MajorE0ELSO_0ELNSN_7ScaleInE0ELSP_0EEEEEENS4_6LayoutINS5_IJSB_SB_SB_EEENS5_IJNSA_ILi0EEESU_SU_EEEEENS5_IJNS4_10UnderscoreESX_SX_EEEEENS4_23SM90_TMA_LOAD_MULTICASTENS4_14ComposedLayoutINS4_7SwizzleILi3ELi4ELi3EEENS4_18smem_ptr_flag_bitsILi32EEENSS_INS5_IJNSA_ILi8EEENSA_ILi32EEEEEENS5_IJS17_SB_EEEEEEEvNS4_8identityENS4_13SM90_TMA_LOADES1B_vS1C_EENS_8epilogue10collective18CollectiveEpilogueINS1F_23Sm100TmaWarpSpecializedILi4ELi2ELi16ELb1ELb0EEEJSH_NS5_IJNSS_ISF_SB_EENSS_INSA_ILi16EEESB_EEEEESI_SJ_SI_SJ_NS1F_6fusion15FusionCallbacksIS1J_NS1O_17LinearCombinationISI_fSI_fLNS_15FloatRoundStyleE2EEESH_S1N_JEEENS4_5SM1004TMEM4LOAD26SM100_TMEM_LOAD_32dp32b16xES1D_NS11_INS12_ILi2ELi4ELi3EEES15_NSS_INS5_IJS16_S1L_EEENS5_IJS1L_SB_EEEEEEENS4_39AutoVectorizingCopyWithAssumedAlignmentILi128EEENS4_14SM90_TMA_STOREES22_S24_S24_EEEvvEEEEvNT_6ParamsE,"ax",@progbits
	.align	128
.text._ZN7cutlass13device_kernelINS_4gemm6kernel13GemmUniversalIN4cute5tupleIJiiiiEEENS1_10collective13CollectiveMmaINS1_35MainloopSm100TmaUmmaWarpSpecializedILi4ELi2ELi4ENS5_IJNS4_1CILi1EEENSA_ILi4EEESB_EEEEENS5_IJNSA_ILi128EEENSA_ILi64EEESG_EEENS_10tfloat32_tENS5_IJlSB_lEEESI_SJ_NS4_8TiledMMAINS4_8MMA_AtomIJNS4_17SM100_MMA_TF32_SSISI_SI_fLi128ELi64ELNS4_4UMMA5MajorE0ELSO_0ELNSN_7ScaleInE0ELSP_0EEEEEENS4_6LayoutINS5_IJSB_SB_SB_EEENS5_IJNSA_ILi0EEESU_SU_EEEEENS5_IJNS4_10UnderscoreESX_SX_EEEEENS4_23SM90_TMA_LOAD_MULTICASTENS4_14ComposedLayoutINS4_7SwizzleILi3ELi4ELi3EEENS4_18smem_ptr_flag_bitsILi32EEENSS_INS5_IJNSA_ILi8EEENSA_ILi32EEEEEENS5_IJS17_SB_EEEEEEEvNS4_8identityENS4_13SM90_TMA_LOADES1B_vS1C_EENS_8epilogue10collective18CollectiveEpilogueINS1F_23Sm100TmaWarpSpecializedILi4ELi2ELi16ELb1ELb0EEEJSH_NS5_IJNSS_ISF_SB_EENSS_INSA_ILi16EEESB_EEEEESI_SJ_SI_SJ_NS1F_6fusion15FusionCallbacksIS1J_NS1O_17LinearCombinationISI_fSI_fLNS_15FloatRoundStyleE2EEESH_S1N_JEEENS4_5SM1004TMEM4LOAD26SM100_TMEM_LOAD_32dp32b16xES1D_NS11_INS12_ILi2ELi4ELi3EEES15_NSS_INS5_IJS16_S1L_EEENS5_IJS1L_SB_EEEEEEENS4_39AutoVectorizingCopyWithAssumedAlignmentILi128EEENS4_14SM90_TMA_STOREES22_S24_S24_EEEvvEEEEvNT_6ParamsE:
        .type           _ZN7cutlass13device_kernelINS_4gemm6kernel13GemmUniversalIN4cute5tupleIJiiiiEEENS1_10collective13CollectiveMmaINS1_35MainloopSm100TmaUmmaWarpSpecializedILi4ELi2ELi4ENS5_IJNS4_1CILi1EEENSA_ILi4EEESB_EEEEENS5_IJNSA_ILi128EEENSA_ILi64EEESG_EEENS_10tfloat32_tENS5_IJlSB_lEEESI_SJ_NS4_8TiledMMAINS4_8MMA_AtomIJNS4_17SM100_MMA_TF32_SSISI_SI_fLi128ELi64ELNS4_4UMMA5MajorE0ELSO_0ELNSN_7ScaleInE0ELSP_0EEEEEENS4_6LayoutINS5_IJSB_SB_SB_EEENS5_IJNSA_ILi0EEESU_SU_EEEEENS5_IJNS4_10UnderscoreESX_SX_EEEEENS4_23SM90_TMA_LOAD_MULTICASTENS4_14ComposedLayoutINS4_7SwizzleILi3ELi4ELi3EEENS4_18smem_ptr_flag_bitsILi32EEENSS_INS5_IJNSA_ILi8EEENSA_ILi32EEEEEENS5_IJS17_SB_EEEEEEEvNS4_8identityENS4_13SM90_TMA_LOADES1B_vS1C_EENS_8epilogue10collective18CollectiveEpilogueINS1F_23Sm100TmaWarpSpecializedILi4ELi2ELi16ELb1ELb0EEEJSH_NS5_IJNSS_ISF_SB_EENSS_INSA_ILi16EEESB_EEEEESI_SJ_SI_SJ_NS1F_6fusion15FusionCallbacksIS1J_NS1O_17LinearCombinationISI_fSI_fLNS_15FloatRoundStyleE2EEESH_S1N_JEEENS4_5SM1004TMEM4LOAD26SM100_TMEM_LOAD_32dp32b16xES1D_NS11_INS12_ILi2ELi4ELi3EEES15_NSS_INS5_IJS16_S1L_EEENS5_IJS1L_SB_EEEEEEENS4_39AutoVectorizingCopyWithAssumedAlignmentILi128EEENS4_14SM90_TMA_STOREES22_S24_S24_EEEvvEEEEvNT_6ParamsE,@function
        .size           _ZN7cutlass13device_kernelINS_4gemm6kernel13GemmUniversalIN4cute5tupleIJiiiiEEENS1_10collective13CollectiveMmaINS1_35MainloopSm100TmaUmmaWarpSpecializedILi4ELi2ELi4ENS5_IJNS4_1CILi1EEENSA_ILi4EEESB_EEEEENS5_IJNSA_ILi128EEENSA_ILi64EEESG_EEENS_10tfloat32_tENS5_IJlSB_lEEESI_SJ_NS4_8TiledMMAINS4_8MMA_AtomIJNS4_17SM100_MMA_TF32_SSISI_SI_fLi128ELi64ELNS4_4UMMA5MajorE0ELSO_0ELNSN_7ScaleInE0ELSP_0EEEEEENS4_6LayoutINS5_IJSB_SB_SB_EEENS5_IJNSA_ILi0EEESU_SU_EEEEENS5_IJNS4_10UnderscoreESX_SX_EEEEENS4_23SM90_TMA_LOAD_MULTICASTENS4_14ComposedLayoutINS4_7SwizzleILi3ELi4ELi3EEENS4_18smem_ptr_flag_bitsILi32EEENSS_INS5_IJNSA_ILi8EEENSA_ILi32EEEEEENS5_IJS17_SB_EEEEEEEvNS4_8identityENS4_13SM90_TMA_LOADES1B_vS1C_EENS_8epilogue10collective18CollectiveEpilogueINS1F_23Sm100TmaWarpSpecializedILi4ELi2ELi16ELb1ELb0EEEJSH_NS5_IJNSS_ISF_SB_EENSS_INSA_ILi16EEESB_EEEEESI_SJ_SI_SJ_NS1F_6fusion15FusionCallbacksIS1J_NS1O_17LinearCombinationISI_fSI_fLNS_15FloatRoundStyleE2EEESH_S1N_JEEENS4_5SM1004TMEM4LOAD26SM100_TMEM_LOAD_32dp32b16xES1D_NS11_INS12_ILi2ELi4ELi3EEES15_NSS_INS5_IJS16_S1L_EEENS5_IJS1L_SB_EEEEEEENS4_39AutoVectorizingCopyWithAssumedAlignmentILi128EEENS4_14SM90_TMA_STOREES22_S24_S24_EEEvvEEEEvNT_6ParamsE,(.L_x_183 - _ZN7cutlass13device_kernelINS_4gemm6kernel13GemmUniversalIN4cute5tupleIJiiiiEEENS1_10collective13CollectiveMmaINS1_35MainloopSm100TmaUmmaWarpSpecializedILi4ELi2ELi4ENS5_IJNS4_1CILi1EEENSA_ILi4EEESB_EEEEENS5_IJNSA_ILi128EEENSA_ILi64EEESG_EEENS_10tfloat32_tENS5_IJlSB_lEEESI_SJ_NS4_8TiledMMAINS4_8MMA_AtomIJNS4_17SM100_MMA_TF32_SSISI_SI_fLi128ELi64ELNS4_4UMMA5MajorE0ELSO_0ELNSN_7ScaleInE0ELSP_0EEEEEENS4_6LayoutINS5_IJSB_SB_SB_EEENS5_IJNSA_ILi0EEESU_SU_EEEEENS5_IJNS4_10UnderscoreESX_SX_EEEEENS4_23SM90_TMA_LOAD_MULTICASTENS4_14ComposedLayoutINS4_7SwizzleILi3ELi4ELi3EEENS4_18smem_ptr_flag_bitsILi32EEENSS_INS5_IJNSA_ILi8EEENSA_ILi32EEEEEENS5_IJS17_SB_EEEEEEEvNS4_8identityENS4_13SM90_TMA_LOADES1B_vS1C_EENS_8epilogue10collective18CollectiveEpilogueINS1F_23Sm100TmaWarpSpecializedILi4ELi2ELi16ELb1ELb0EEEJSH_NS5_IJNSS_ISF_SB_EENSS_INSA_ILi16EEESB_EEEEESI_SJ_SI_SJ_NS1F_6fusion15FusionCallbacksIS1J_NS1O_17LinearCombinationISI_fSI_fLNS_15FloatRoundStyleE2EEESH_S1N_JEEENS4_5SM1004TMEM4LOAD26SM100_TMEM_LOAD_32dp32b16xES1D_NS11_INS12_ILi2ELi4ELi3EEES15_NSS_INS5_IJS16_S1L_EEENS5_IJS1L_SB_EEEEEEENS4_39AutoVectorizingCopyWithAssumedAlignmentILi128EEENS4_14SM90_TMA_STOREES22_S24_S24_EEEvvEEEEvNT_6ParamsE)
        .other          _ZN7cutlass13device_kernelINS_4gemm6kernel13GemmUniversalIN4cute5tupleIJiiiiEEENS1_10collective13CollectiveMmaINS1_35MainloopSm100TmaUmmaWarpSpecializedILi4ELi2ELi4ENS5_IJNS4_1CILi1EEENSA_ILi4EEESB_EEEEENS5_IJNSA_ILi128EEENSA_ILi64EEESG_EEENS_10tfloat32_tENS5_IJlSB_lEEESI_SJ_NS4_8TiledMMAINS4_8MMA_AtomIJNS4_17SM100_MMA_TF32_SSISI_SI_fLi128ELi64ELNS4_4UMMA5MajorE0ELSO_0ELNSN_7ScaleInE0ELSP_0EEEEEENS4_6LayoutINS5_IJSB_SB_SB_EEENS5_IJNSA_ILi0EEESU_SU_EEEEENS5_IJNS4_10UnderscoreESX_SX_EEEEENS4_23SM90_TMA_LOAD_MULTICASTENS4_14ComposedLayoutINS4_7SwizzleILi3ELi4ELi3EEENS4_18smem_ptr_flag_bitsILi32EEENSS_INS5_IJNSA_ILi8EEENSA_ILi32EEEEEENS5_IJS17_SB_EEEEEEEvNS4_8identityENS4_13SM90_TMA_LOADES1B_vS1C_EENS_8epilogue10collective18CollectiveEpilogueINS1F_23Sm100TmaWarpSpecializedILi4ELi2ELi16ELb1ELb0EEEJSH_NS5_IJNSS_ISF_SB_EENSS_INSA_ILi16EEESB_EEEEESI_SJ_SI_SJ_NS1F_6fusion15FusionCallbacksIS1J_NS1O_17LinearCombinationISI_fSI_fLNS_15FloatRoundStyleE2EEESH_S1N_JEEENS4_5SM1004TMEM4LOAD26SM100_TMEM_LOAD_32dp32b16xES1D_NS11_INS12_ILi2ELi4ELi3EEES15_NSS_INS5_IJS16_S1L_EEENS5_IJS1L_SB_EEEEEEENS4_39AutoVectorizingCopyWithAssumedAlignmentILi128EEENS4_14SM90_TMA_STOREES22_S24_S24_EEEvvEEEEvNT_6ParamsE,@"STO_CUDA_ENTRY STV_DEFAULT"
_ZN7cutlass13device_kernelINS_4gemm6kernel13GemmUniversalIN4cute5tupleIJiiiiEEENS1_10collective13CollectiveMmaINS1_35MainloopSm100TmaUmmaWarpSpecializedILi4ELi2ELi4ENS5_IJNS4_1CILi1EEENSA_ILi4EEESB_EEEEENS5_IJNSA_ILi128EEENSA_ILi64EEESG_EEENS_10tfloat32_tENS5_IJlSB_lEEESI_SJ_NS4_8TiledMMAINS4_8MMA_AtomIJNS4_17SM100_MMA_TF32_SSISI_SI_fLi128ELi64ELNS4_4UMMA5MajorE0ELSO_0ELNSN_7ScaleInE0ELSP_0EEEEEENS4_6LayoutINS5_IJSB_SB_SB_EEENS5_IJNSA_ILi0EEESU_SU_EEEEENS5_IJNS4_10UnderscoreESX_SX_EEEEENS4_23SM90_TMA_LOAD_MULTICASTENS4_14ComposedLayoutINS4_7SwizzleILi3ELi4ELi3EEENS4_18smem_ptr_flag_bitsILi32EEENSS_INS5_IJNSA_ILi8EEENSA_ILi32EEEEEENS5_IJS17_SB_EEEEEEEvNS4_8identityENS4_13SM90_TMA_LOADES1B_vS1C_EENS_8epilogue10collective18CollectiveEpilogueINS1F_23Sm100TmaWarpSpecializedILi4ELi2ELi16ELb1ELb0EEEJSH_NS5_IJNSS_ISF_SB_EENSS_INSA_ILi16EEESB_EEEEESI_SJ_SI_SJ_NS1F_6fusion15FusionCallbacksIS1J_NS1O_17LinearCombinationISI_fSI_fLNS_15FloatRoundStyleE2EEESH_S1N_JEEENS4_5SM1004TMEM4LOAD26SM100_TMEM_LOAD_32dp32b16xES1D_NS11_INS12_ILi2ELi4ELi3EEES15_NSS_INS5_IJS16_S1L_EEENS5_IJS1L_SB_EEEEEEENS4_39AutoVectorizingCopyWithAssumedAlignmentILi128EEENS4_14SM90_TMA_STOREES22_S24_S24_EEEvvEEEEvNT_6ParamsE:
[----:B------:R-:W1:Y:S01]  /*0000*/  LDC R1, c[0x0][0x37c] ;  /* 0x0000df00ff017b82 */ /* 0x000e620000000800 */
[----:B------:R-:W2:Y:S01]  /*0010*/  S2R R70, SR_TID.X ;  /* 0x0000000000467919 */ /* 0x000ea20000002100 */
[----:B------:R-:W3:Y:S01]  /*0020*/  LDCU.64 UR8, c[0x0][0x890] ;  /* 0x00011200ff0877ac */ /* 0x000ee20008000a00 */
[----:B------:R-:W-:Y:S02]  /*0030*/  PRMT R56, RZ, 0x7610, R56 ;  /* 0x00007610ff387816 */ /* 0x000fe40000000038 */
[----:B------:R-:W-:Y:S01]  /*0040*/  ELECT P3, URZ, PT ;  /* 0x0000000000ff782f */ /* 0x000fe20003860000 */
[----:B---3--:R-:W-:-:S04]  /*0050*/  UISETP.NE.U32.AND UP0, UPT, UR8, URZ, UPT ;  /* 0x000000ff0800728c */ /* 0x008fc8000bf05070 */
[----:B------:R-:W-:Y:S01]  /*0060*/  UISETP.NE.AND.EX UP0, UPT, UR9, URZ, UPT, UP0 ;  /* 0x000000ff0900728c */ /* 0x000fe2000bf05300 */
[----:B--2---:R-:W-:-:S05]  /*0070*/  SHF.R.U32.HI R57, RZ, 0x5, R70 ;  /* 0x00000005ff397819 */ /* 0x004fca0000011646 */
[----:B------:R-:W2:Y:S02]  /*0080*/  SHFL.IDX PT, R0, R57, RZ, 0x1f ;  /* 0x00001fff39007589 */ /* 0x000ea400000e0000 */
[----:B--2---:R-:W-:Y:S01]  /*0090*/  R2UR UR17, R0 ;  /* 0x00000000001172ca */ /* 0x004fe200000e0000 */
[----:B-1----:R-:W-:-:S14]  /*00a0*/  BRA.U UP0, `(.L_x_0) ;  /* 0x0000000100307547 */ /* 0x002fdc000b800000 */
[----:B------:R-:W1:Y:S02]  /*00b0*/  LDCU.64 UR4, c[0x0][0x888] ;  /* 0x00011100ff0477ac */ /* 0x000e640008000a00 */
[----:B-1----:R-:W-:-:S04]  /*00c0*/  UISETP.NE.U32.AND UP0, UPT, UR4, URZ, UPT ;  /* 0x000000ff0400728c */ /* 0x002fc8000bf05070 */
[----:B------:R-:W-:-:S09]  /*00d0*/  UISETP.NE.AND.EX UP0, UPT, UR5, URZ, UPT, UP0 ;  /* 0x000000ff0500728c */ /* 0x000fd2000bf05300 */
[----:B------:R-:W-:Y:S05]  /*00e0*/  BRA.U !UP0, `(.L_x_1) ;  /* 0x0000000108147547 */ /* 0x000fea000b800000 */
[----:B------:R-:W1:Y:S01]  /*00f0*/  LDC.64 R2, c[0x0][0x888] ;  /* 0x00022200ff027b82 */ /* 0x000e620000000a00 */
[----:B------:R-:W1:Y:S02]  /*0100*/  LDCU.64 UR4, c[0x0][0x358] ;  /* 0x00006b00ff0477ac */ /* 0x000e640008000a00 */
[----:B-1----:R1:W5:Y:S01]  /*0110*/  LDG.E R27, desc[UR4][R2.64] ;  /* 0x00000004021b7981 */ /* 0x002362000c1e1900 */
[----:B------:R-:W-:Y:S01]  /*0120*/  HFMA2 R56, -RZ, RZ, 0, 5.9604644775390625e-08 ;  /* 0x00000001ff387431 */ /* 0x000fe200000001ff */
[----:B------:R-:W-:Y:S05]  /*0130*/  BRA `(.L_x_0) ;  /* 0x00000000000c7947 */ /* 0x000fea0003800000 */
.L_x_1:
[----:B------:R-:W1:Y:S01]  /*0140*/  LDCU UR4, c[0x0][0x880] ;  /* 0x00011000ff0477ac */ /* 0x000e620008000800 */
[----:B------:R-:W-:Y:S01]  /*0150*/  HFMA2 R56, -RZ, RZ, 0, 5.9604644775390625e-08 ;  /* 0x00000001ff387431 */ /* 0x000fe200000001ff */
[----:B-1----:R-:W-:-:S07]  /*0160*/  MOV R27, UR4 ;  /* 0x00000004001b7c02 */ /* 0x002fce0008000f00 */
.L_x_0:
[----:B------:R-:W2:Y:S02]  /*0170*/  LDCU.64 UR4, c[0x0][0x8b0] ;  /* 0x00011600ff0477ac */ /* 0x000ea40008000a00 */
[----:B--2---:R-:W-:-:S04]  /*0180*/  UISETP.NE.U32.AND UP0, UPT, UR4, URZ, UPT ;  /* 0x000000ff0400728c */ /* 0x004fc8000bf05070 */
[----:B------:R-:W-:-:S09]  /*0190*/  UISETP.NE.AND.EX UP0, UPT, UR5, URZ, UPT, UP0 ;  /* 0x000000ff0500728c */ /* 0x000fd2000bf05300 */
[----:B------:R-:W-:Y:S05]  /*01a0*/  BRA.U UP0, `(.L_x_2) ;  /* 0x0000000100287547 */ /* 0x000fea000b800000 */
[----:B------:R-:W2:Y:S02]  /*01b0*/  LDCU.64 UR4, c[0x0][0x8a8] ;  /* 0x00011500ff0477ac */ /* 0x000ea40008000a00 */
[----:B--2---:R-:W-:-:S04]  /*01c0*/  UISETP.NE.U32.AND UP0, UPT, UR4, URZ, UPT ;  /* 0x000000ff0400728c */ /* 0x004fc8000bf05070 */
[----:B------:R-:W-:-:S09]  /*01d0*/  UISETP.NE.AND.EX UP0, UPT, UR5, URZ, UPT, UP0 ;  /* 0x000000ff0500728c */ /* 0x000fd2000bf05300 */
[----:B------:R-:W-:Y:S05]  /*01e0*/  BRA.U !UP0, `(.L_x_3) ;  /* 0x0000000108107547 */ /* 0x000fea000b800000 */
[----:B------:R-:W2:Y:S01]  /*01f0*/  LDC.64 R24, c[0x0][0x8a8] ;  /* 0x00022a00ff187b82 */ /* 0x000ea20000000a00 */
[----:B------:R-:W2:Y:S02]  /*0200*/  LDCU.64 UR4, c[0x0][0x358] ;  /* 0x00006b00ff0477ac */ /* 0x000ea40008000a00 */
[----:B--2---:R2:W5:Y:S01]  /*0210*/  LDG.E R24, desc[UR4][R24.64] ;  /* 0x0000000418187981 */ /* 0x004562000c1e1900 */
[----:B------:R-:W-:Y:S05]  /*0220*/  BRA `(.L_x_2) ;  /* 0x0000000000087947 */ /* 0x000fea0003800000 */
.L_x_3:
[----:B------:R-:W2:Y:S02]  /*0230*/  LDCU UR4, c[0x0][0x8a0] ;  /* 0x00011400ff0477ac */ /* 0x000ea40008000800 */
[----:B--2---:R-:W-:Y:S02]  /*0240*/  MOV R24, UR4 ;  /* 0x0000000400187c02 */ /* 0x004fe40008000f00 */
.L_x_2:
[----:B------:R-:W-:Y:S01]  /*0250*/  IMAD.U32 R0, RZ, RZ, UR17 ;  /* 0x00000011ff007e24 */ /* 0x000fe2000f8e00ff */
[----:B------:R-:W-:Y:S04]  /*0260*/  BSSY.RECONVERGENT B0, `(.L_x_4) ;  /* 0x000000c000007945 */ /* 0x000fe80003800200 */
[C---:B------:R-:W-:Y:S02]  /*0270*/  ISETP.NE.OR P1, PT, R0.reuse, 0x1, !P3 ;  /* 0x000000010000780c */ /* 0x040fe40005f25670 */
[----:B------:R-:W-:-:S11]  /*0280*/  ISETP.NE.OR P0, PT, R0, 0x3, !P3 ;  /* 0x000000030000780c */ /* 0x000fd60005f05670 */
[----:B------:R-:W-:Y:S05]  /*0290*/  @P1 BRA `(.L_x_5) ;  /* 0x0000000000201947 */ /* 0x000fea0003800000 */
[----:B------:R-:W3:Y:S02]  /*02a0*/  LDCU.64 UR4, c[0x0][0x348] ;  /* 0x00006900ff0477ac */ /* 0x000ee40008000a00 */
[----:B---3--:R-:W-:Y:S02]  /*02b0*/  UIADD3 UR6, UP1, UPT, UR4, 0x80, URZ ;  /* 0x0000008004067890 */ /* 0x008fe4000ff3e0ff */
[----:B------:R-:W-:Y:S02]  /*02c0*/  UIADD3 UR4, UP0, UPT, UR4, 0x180, URZ ;  /* 0x0000018004047890 */ /* 0x000fe4000ff1e0ff */
[----:B------:R-:W-:Y:S02]  /*02d0*/  UIADD3.X UR7, UPT, UPT, URZ, UR5, URZ, UP1, !UPT ;  /* 0x00000005ff077290 */ /* 0x000fe40008ffe4ff */
[----:B------:R-:W-:-:S07]  /*02e0*/  UIADD3.X UR5, UPT, UPT, URZ, UR5, URZ, UP0, !UPT ;  /* 0x00000005ff057290 */ /* 0x000fce00087fe4ff */
[----:B------:R3:W-:Y:S02]  /*02f0*/  UTMACCTL.PF [UR6] ;  /* 0x00000000060079b9 */ /* 0x0007e40008040000 */
[----:B------:R3:W-:Y:S02]  /*0300*/  UTMACCTL.PF [UR4] ;  /* 0x00000000040079b9 */ /* 0x0007e40008040000 */
[----:B---3--:R-:W-:Y:S01]  /*0310*/  NOP ;  /* 0x0000000000007918 */ /* 0x008fe20000000000 */
.L_x_5:
[----:B------:R-:W-:Y:S05]  /*0320*/  BSYNC.RECONVERGENT B0 ;  /* 0x0000000000007941 */ /* 0x000fea0003800200 */
.L_x_4:
[----:B------:R-:W-:Y:S04]  /*0330*/  BSSY.RECONVERGENT B0, `(.L_x_6) ;  /* 0x000000a000007945 */ /* 0x000fe80003800200 */
        /* <DEDUP_REMOVED lines=9> */
.L_x_7:
[----:B------:R-:W-:Y:S05]  /*03d0*/  BSYNC.RECONVERGENT B0 ;  /* 0x0000000000007941 */ /* 0x000fea0003800200 */
.L_x_6:
[----:B------:R-:W3:Y:S01]  /*03e0*/  LDCU.64 UR4, c[0x0][0x888] ;  /* 0x00011100ff0477ac */ /* 0x000ee20008000a00 */
[----:B------:R-:W-:Y:S02]  /*03f0*/  UISETP.EQ.U32.AND UP1, UPT, UR8, URZ, UPT ;  /* 0x000000ff0800728c */ /* 0x000fe4000bf22070 */
[----:B------:R-:W-:Y:S02]  /*0400*/  UPLOP3.LUT UP3, UPT, UPT, UPT, UPT, 0x80, 0x8 ;  /* 0x000000000008789c */ /* 0x000fe40003f6f070 */
[----:B---3--:R-:W-:-:S04]  /*0410*/  UISETP.NE.U32.AND UP0, UPT, UR4, URZ, UPT ;  /* 0x000000ff0400728c */ /* 0x008fc8000bf05070 */
[----:B------:R-:W-:-:S04]  /*0420*/  UISETP.NE.AND.EX UP0, UPT, UR5, URZ, UPT, UP0 ;  /* 0x000000ff0500728c */ /* 0x000fc8000bf05300 */
[----:B------:R-:W-:-:S04]  /*0430*/  UISETP.EQ.OR.EX UP2, UPT, UR9, URZ, !UP0, UP1 ;  /* 0x000000ff0900728c */ /* 0x000fc8000c742710 */
[----:B------:R-:W-:-:S06]  /*0440*/  UP2UR UR4, UPR, URZ, 0x4 ;  /* 0x00000004ff047883 */ /* 0x000fcc0008000000 */
[----:B------:R-:W-:Y:S01]  /*0450*/  MOV R59, UR4 ;  /* 0x00000004003b7c02 */ /* 0x000fe20008000f00 */
[----:B------:R-:W-:Y:S06]  /*0460*/  BRA.U !UP2, `(.L_x_8) ;  /* 0x000000010a207547 */ /* 0x000fec000b800000 */
[----:B------:R-:W-:Y:S01]  /*0470*/  UISETP.NE.U32.AND UP1, UPT, UR8, URZ, UPT ;  /* 0x000000ff0800728c */ /* 0x000fe2000bf25070 */
[----:B-----5:R-:W-:Y:S01]  /*0480*/  FSETP.NEU.AND P0, PT, R27, RZ, PT ;  /* 0x000000ff1b00720b */ /* 0x020fe20003f0d000 */
[----:B------:R-:W-:Y:S02]  /*0490*/  USEL UR4, URZ, 0xffffffff, UP0 ;  /* 0xffffffffff047887 */ /* 0x000fe40008000000 */
[----:B------:R-:W-:-:S10]  /*04a0*/  UISETP.NE.AND.EX UP1, UPT, UR9, URZ, UPT, UP1 ;  /* 0x000000ff0900728c */ /* 0x000fd4000bf25310 */
[----:B------:R-:W-:Y:S01]  /*04b0*/  VOTEU.ANY UP0, P0 ;  /* 0x0000000000ff7886 */ /* 0x000fe20000000100 */
[----:B------:R-:W-:-:S04]  /*04c0*/  @!UP1 USEL UR4, URZ, 0xffffffff, UP0 ;  /* 0xffffffffff049887 */ /* 0x000fc80008000000 */
[----:B------:R-:W-:-:S04]  /*04d0*/  ULOP3.LUT UR4, UR4, 0x1, URZ, 0xc0, !UPT ;  /* 0x0000000104047892 */ /* 0x000fc8000f8ec0ff */
[----:B------:R-:W-:-:S11]  /*04e0*/  UISETP.NE.U32.AND UP3, UPT, UR4, 0x1, UPT ;  /* 0x000000010400788c */ /* 0x000fd6000bf65070 */
.L_x_8:
[----:B-1----:R-:W1:Y:S01]  /*04f0*/  SHFL.IDX PT, R2, R57, RZ, 0x1f ;  /* 0x00001fff39027589 */ /* 0x002e6200000e0000 */
[----:B------:R-:W-:-:S04]  /*0500*/  UISETP.NE.AND UP0, UPT, UR17, 0x2, UPT ;  /* 0x000000021100788c */ /* 0x000fc8000bf05270 */
[----:B------:R-:W-:Y:S01]  /*0510*/  USEL UR40, URZ, 0x1, UP0 ;  /* 0x00000001ff287887 */ /* 0x000fe20008000000 */
[----:B-1----:R-:W-:-:S13]  /*0520*/  ISETP.NE.AND P0, PT, R2, RZ, PT ;  /* 0x000000ff0200720c */ /* 0x002fda0003f05270 */
[----:B------:R-:W-:Y:S05]  /*0530*/  @P0 BRA `(.L_x_9) ;  /* 0x0000000000580947 */ /* 0x000fea0003800000 */
[----:B------:R-:W1:Y:S01]  /*0540*/  S2UR UR4, SR_CgaCtaId ;  /* 0x00000000000479c3 */ /* 0x000e620000008800 */
[----:B------:R-:W-:Y:S01]  /*0550*/  UMOV UR5, 0x400 ;  /* 0x0000040000057882 */ /* 0x000fe20000000000 */
[----:B------:R-:W-:Y:S01]  /*0560*/  UMOV UR8, 0x1 ;  /* 0x0000000100087882 */ /* 0x000fe20000000000 */
[----:B------:R-:W-:Y:S01]  /*0570*/  UMOV UR6, 0x4 ;  /* 0x0000000400067882 */ /* 0x000fe20000000000 */
[----:B------:R-:W-:-:S04]  /*0580*/  UIADD3 UR8, UPT, UPT, -UR8, 0x100000, URZ ;  /* 0x0010000008087890 */ /* 0x000fc8000fffe1ff */
[----:B------:R-:W-:Y:S02]  /*0590*/  USHF.L.U32 UR9, UR8, 0xb, URZ ;  /* 0x0000000b08097899 */ /* 0x000fe400080006ff */
[----:B------:R-:W-:Y:S02]  /*05a0*/  USHF.L.U32 UR8, UR8, 0x1, URZ ;  /* 0x0000000108087899 */ /* 0x000fe400080006ff */
[----:B------:R-:W-:-:S04]  /*05b0*/  UIADD3 UR6, UPT, UPT, -UR6, 0x100000, URZ ;  /* 0x0010000006067890 */ /* 0x000fc8000fffe1ff */
[----:B------:R-:W-:Y:S02]  /*05c0*/  USHF.L.U32 UR7, UR6, 0xb, URZ ;  /* 0x0000000b06077899 */ /* 0x000fe400080006ff */
[----:B------:R-:W-:Y:S01]  /*05d0*/  USHF.L.U32 UR6, UR6, 0x1, URZ ;  /* 0x0000000106067899 */ /* 0x000fe200080006ff */
[----:B------:R-:W-:Y:S01]  /*05e0*/  ELECT P0, URZ, PT ;  /* 0x0000000000ff782f */ /* 0x000fe20003800000 */
[----:B-1----:R-:W-:Y:S01]  /*05f0*/  ULEA UR4, UR4, UR5, 0x18 ;  /* 0x0000000504047291 */ /* 0x002fe2000f8ec0ff */
[----:B------:R-:W1:Y:S11]  /*0600*/  FENCE.VIEW.ASYNC.S ;  /* 0x00000000000073c6 */ /* 0x000e760000000000 */
[----:B-1----:R1:W3:Y:S01]  /*0610*/  SYNCS.EXCH.64 URZ, [UR4], UR8 ;  /* 0x0000000804ff75b2 */ /* 0x0022e20008000100 */
[----:B------:R1:W4:Y:S01]  /*0620*/  SYNCS.EXCH.64 URZ, [UR4+0x20], UR6 ;  /* 0x0000200604ff75b2 */ /* 0x0003220008000100 */
[----:B------:R1:W1:Y:S01]  /*0630*/  SYNCS.EXCH.64 URZ, [UR4+0x8], UR8 ;  /* 0x0000080804ff75b2 */ /* 0x0002620008000100 */
[----:B------:R1:W1:Y:S01]  /*0640*/  SYNCS.EXCH.64 URZ, [UR4+0x28], UR6 ;  /* 0x0000280604ff75b2 */ /* 0x0002620008000100 */
[----:B------:R1:W1:Y:S01]  /*0650*/  SYNCS.EXCH.64 URZ, [UR4+0x10], UR8 ;  /* 0x0000100804ff75b2 */ /* 0x0002620008000100 */
[----:B------:R1:W1:Y:S01]  /*0660*/  SYNCS.EXCH.64 URZ, [UR4+0x30], UR6 ;  /* 0x0000300604ff75b2 */ /* 0x0002620008000100 */
[----:B------:R1:W1:Y:S01]  /*0670*/  SYNCS.EXCH.64 URZ, [UR4+0x18], UR8 ;  /* 0x0000180804ff75b2 */ /* 0x0002620008000100 */
[----:B------:R1:W1:Y:S01]  /*0680*/  SYNCS.EXCH.64 URZ, [UR4+0x38], UR6 ;  /* 0x0000380604ff75b2 */ /* 0x0002620008000100 */
[----:B------:R-:W-:Y:S01]  /*0690*/  NOP ;  /* 0x0000000000007918 */ /* 0x000fe20000000000 */
.L_x_9:
[----:B------:R-:W2:Y:S01]  /*06a0*/  SHFL.IDX PT, R2, R57, RZ, 0x1f ;  /* 0x00001fff39027589 */ /* 0x000ea200000e0000 */
[----:B------:R-:W-:Y:S01]  /*06b0*/  NOP ;  /* 0x0000000000007918 */ /* 0x000fe20000000000 */
[----:B--2---:R-:W-:-:S13]  /*06c0*/  ISETP.NE.AND P0, PT, R2, 0x1, PT ;  /* 0x000000010200780c */ /* 0x004fda0003f05270 */
[----:B------:R-:W-:Y:S05]  /*06d0*/  @P0 BRA `(.L_x_10) ;  /* 0x0000000000580947 */ /* 0x000fea0003800000 */
[----:B-1----:R-:W1:Y:S01]  /*06e0*/  S2UR UR4, SR_CgaCtaId ;  /* 0x00000000000479c3 */ /* 0x002e620000008800 */
        /* <DEDUP_REMOVED lines=12> */
[----:B-1----:R2:W1:Y:S01]  /*07b0*/  SYNCS.EXCH.64 URZ, [UR4+0x40], UR8 ;  /* 0x0000400804ff75b2 */ /* 0x0024620008000100 */
[----:B------:R2:W1:Y:S01]  /*07c0*/  SYNCS.EXCH.64 URZ, [UR4+0x60], UR6 ;  /* 0x0000600604ff75b2 */ /* 0x0004620008000100 */
[----:B------:R2:W1:Y:S01]  /*07d0*/  SYNCS.EXCH.64 URZ, [UR4+0x48], UR8 ;  /* 0x0000480804ff75b2 */ /* 0x0004620008000100 */
[----:B------:R2:W1:Y:S01]  /*07e0*/  SYNCS.EXCH.64 URZ, [UR4+0x68], UR6 ;  /* 0x0000680604ff75b2 */ /* 0x0004620008000100 */
[----:B------:R2:W1:Y:S01]  /*07f0*/  SYNCS.EXCH.64 URZ, [UR4+0x50], UR8 ;  /* 0x0000500804ff75b2 */ /* 0x0004620008000100 */
[----:B------:R2:W1:Y:S01]  /*0800*/  SYNCS.EXCH.64 URZ, [UR4+0x70], UR6 ;  /* 0x0000700604ff75b2 */ /* 0x0004620008000100 */
[----:B------:R2:W1:Y:S01]  /*0810*/  SYNCS.EXCH.64 URZ, [UR4+0x58], UR8 ;  /* 0x0000580804ff75b2 */ /* 0x0004620008000100 */
[----:B------:R2:W1:Y:S02]  /*0820*/  SYNCS.EXCH.64 URZ, [UR4+0x78], UR6 ;  /* 0x0000780604ff75b2 */ /* 0x0004640008000100 */
[----:B--2---:R-:W-:Y:S01]  /*0830*/  NOP ;  /* 0x0000000000007918 */ /* 0x004fe20000000000 */
.L_x_10:
[----:B------:R-:W2:Y:S01]  /*0840*/  SHFL.IDX PT, R2, R57, RZ, 0x1f ;  /* 0x00001fff39027589 */ /* 0x000ea200000e0000 */
[----:B------:R-:W-:Y:S01]  /*0850*/  NOP ;  /* 0x0000000000007918 */ /* 0x000fe20000000000 */
[----:B--2---:R-:W-:-:S13]  /*0860*/  ISETP.NE.AND P0, PT, R2, 0x3, PT ;  /* 0x000000030200780c */ /* 0x004fda0003f05270 */
[----:B------:R-:W-:Y:S05]  /*0870*/  @P0 BRA `(.L_x_11) ;  /* 0x0000000000300947 */ /* 0x000fea0003800000 */
[----:B-1----:R-:W1:Y:S01]  /*0880*/  S2UR UR4, SR_CgaCtaId ;  /* 0x00000000000479c3 */ /* 0x002e620000008800 */
[----:B------:R-:W-:Y:S01]  /*0890*/  UMOV UR6, 0x400 ;  /* 0x0000040000067882 */ /* 0x000fe20000000000 */
[----:B------:R-:W-:Y:S01]  /*08a0*/  UMOV UR5, 0x20 ;  /* 0x0000002000057882 */ /* 0x000fe20000000000 */
[----:B------:R-:W-:Y:S01]  /*08b0*/  ELECT P0, URZ, PT ;  /* 0x0000000000ff782f */ /* 0x000fe20003800000 */
[----:B-1----:R-:W-:Y:S02]  /*08c0*/  ULEA UR6, UR4, UR6, 0x18 ;  /* 0x0000000604067291 */ /* 0x002fe4000f8ec0ff */
[----:B------:R-:W-:-:S04]  /*08d0*/  UIADD3 UR4, UPT, UPT, -UR5, 0x100000, URZ ;  /* 0x0010000005047890 */ /* 0x000fc8000fffe1ff */
[----:B------:R-:W-:Y:S02]  /*08e0*/  USHF.L.U32 UR5, UR4, 0xb, URZ ;  /* 0x0000000b04057899 */ /* 0x000fe400080006ff */
[----:B------:R-:W-:Y:S01]  /*08f0*/  USHF.L.U32 UR4, UR4, 0x1, URZ ;  /* 0x0000000104047899 */ /* 0x000fe200080006ff */
[----:B------:R-:W1:Y:S11]  /*0900*/  FENCE.VIEW.ASYNC.S ;  /* 0x00000000000073c6 */ /* 0x000e760000000000 */
[----:B-1----:R2:W1:Y:S01]  /*0910*/  SYNCS.EXCH.64 URZ, [UR6+0x80], UR4 ;  /* 0x0000800406ff75b2 */ /* 0x0024620008000100 */
[----:B------:R2:W1:Y:S02]  /*0920*/  SYNCS.EXCH.64 URZ, [UR6+0x88], UR4 ;  /* 0x0000880406ff75b2 */ /* 0x0004640008000100 */
[----:B--2---:R-:W-:Y:S01]  /*0930*/  NOP ;  /* 0x0000000000007918 */ /* 0x004fe20000000000 */
.L_x_11:
[----:B------:R-:W2:Y:S01]  /*0940*/  SHFL.IDX PT, R2, R57, RZ, 0x1f ;  /* 0x00001fff39027589 */ /* 0x000ea200000e0000 */
[----:B------:R-:W-:Y:S01]  /*0950*/  NOP ;  /* 0x0000000000007918 */ /* 0x000fe20000000000 */
[----:B--2---:R-:W-:-:S13]  /*0960*/  ISETP.NE.AND P0, PT, R2, 0x4, PT ;  /* 0x000000040200780c */ /* 0x004fda0003f05270 */
[----:B------:R-:W-:Y:S05]  /*0970*/  @P0 BRA `(.L_x_12) ;  /* 0x00000000004c0947 */ /* 0x000fea0003800000 */
[----:B-1----:R-:W1:Y:S01]  /*0980*/  S2UR UR6, SR_CgaCtaId ;  /* 0x00000000000679c3 */ /* 0x002e620000008800 */
[----:B------:R-:W-:Y:S01]  /*0990*/  UMOV UR4, 0x3a0 ;  /* 0x000003a000047882 */ /* 0x000fe20000000000 */
[----:B------:R-:W-:Y:S01]  /*09a0*/  UMOV UR5, 0x400 ;  /* 0x0000040000057882 */ /* 0x000fe20000000000 */
[----:B------:R-:W-:Y:S01]  /*09b0*/  USEL UR4, UR4, 0x320, UP3 ;  /* 0x0000032004047887 */ /* 0x000fe20009800000 */
[----:B------:R-:W-:Y:S01]  /*09c0*/  UMOV UR8, 0x1 ;  /* 0x0000000100087882 */ /* 0x000fe20000000000 */
[----:B------:R-:W-:Y:S01]  /*09d0*/  ELECT P0, URZ, PT ;  /* 0x0000000000ff782f */ /* 0x000fe20003800000 */
[----:B------:R-:W-:-:S04]  /*09e0*/  UIADD3 UR8, UPT, UPT, -UR8, 0x100000, URZ ;  /* 0x0010000008087890 */ /* 0x000fc8000fffe1ff */
[----:B------:R-:W-:Y:S02]  /*09f0*/  USHF.L.U32 UR9, UR8, 0xb, URZ ;  /* 0x0000000b08097899 */ /* 0x000fe400080006ff */
[----:B------:R-:W-:Y:S02]  /*0a00*/  USHF.L.U32 UR8, UR8, 0x1, URZ ;  /* 0x0000000108087899 */ /* 0x000fe400080006ff */
[----:B-1----:R-:W-:Y:S02]  /*0a10*/  ULEA UR6, UR6, UR5, 0x18 ;  /* 0x0000000506067291 */ /* 0x002fe4000f8ec0ff */
[----:B------:R-:W-:-:S04]  /*0a20*/  UIADD3 UR4, UPT, UPT, -UR4, 0x100000, URZ ;  /* 0x0010000004047890 */ /* 0x000fc8000fffe1ff */
[----:B------:R-:W-:Y:S02]  /*0a30*/  USHF.L.U32 UR5, UR4, 0xb, URZ ;  /* 0x0000000b04057899 */ /* 0x000fe400080006ff */
[----:B------:R-:W-:Y:S01]  /*0a40*/  USHF.L.U32 UR4, UR4, 0x1, URZ ;  /* 0x0000000104047899 */ /* 0x000fe200080006ff */
[----:B------:R-:W1:Y:S03]  /*0a50*/  FENCE.VIEW.ASYNC.S ;  /* 0x00000000000073c6 */ /* 0x000e660000000000 */
[----:B-1----:R2:W1:Y:S08]  /*0a60*/  SYNCS.EXCH.64 URZ, [UR6+0x90], UR8 ;  /* 0x0000900806ff75b2 */ /* 0x0024700008000100 */
[----:B------:R2:W1:Y:S01]  /*0a70*/  SYNCS.EXCH.64 URZ, [UR6+0xa0], UR4 ;  /* 0x0000a00406ff75b2 */ /* 0x0004620008000100 */
[----:B------:R2:W1:Y:S01]  /*0a80*/  SYNCS.EXCH.64 URZ, [UR6+0x98], UR8 ;  /* 0x0000980806ff75b2 */ /* 0x0004620008000100 */
[----:B------:R2:W1:Y:S02]  /*0a90*/  SYNCS.EXCH.64 URZ, [UR6+0xa8], UR4 ;  /* 0x0000a80406ff75b2 */ /* 0x0004640008000100 */
[----:B--2---:R-:W-:Y:S01]  /*0aa0*/  NOP ;  /* 0x0000000000007918 */ /* 0x004fe20000000000 */
.L_x_12:
        /* <DEDUP_REMOVED lines=26> */
.L_x_13:
[----:B------:R-:W2:Y:S01]  /*0c50*/  SHFL.IDX PT, R2, R57, RZ, 0x1f ;  /* 0x00001fff39027589 */ /* 0x000ea200000e0000 */
[----:B------:R-:W1:Y:S01]  /*0c60*/  S2UR UR47, SR_CgaCtaId ;  /* 0x00000000002f79c3 */ /* 0x000e620000008800 */
[----:B------:R-:W-:Y:S01]  /*0c70*/  NOP ;  /* 0x0000000000007918 */ /* 0x000fe20000000000 */
[----:B--2---:R-:W-:-:S13]  /*0c80*/  ISETP.NE.AND P0, PT, R2, 0x3, PT ;  /* 0x000000030200780c */ /* 0x004fda0003f05270 */
[----:B-1----:R-:W-:Y:S05]  /*0c90*/  @P0 BRA `(.L_x_14) ;  /* 0x0000000000340947 */ /* 0x002fea0003800000 */
[----:B------:R-:W-:Y:S01]  /*0ca0*/  UMOV UR4, 0x400 ;  /* 0x0000040000047882 */ /* 0x000fe20000000000 */
[----:B------:R-:W-:Y:S01]  /*0cb0*/  UMOV UR6, 0x20 ;  /* 0x0000002000067882 */ /* 0x000fe20000000000 */
[----:B------:R-:W-:Y:S02]  /*0cc0*/  ULEA UR4, UR47, UR4, 0x18 ;  /* 0x000000042f047291 */ /* 0x000fe4000f8ec0ff */
[----:B------:R-:W-:-:S04]  /*0cd0*/  UIADD3 UR6, UPT, UPT, -UR6, 0x100000, URZ ;  /* 0x0010000006067890 */ /* 0x000fc8000fffe1ff */
[----:B------:R-:W-:Y:S02]  /*0ce0*/  USHF.L.U32 UR7, UR6, 0xb, URZ ;  /* 0x0000000b06077899 */ /* 0x000fe400080006ff */
[----:B------:R-:W-:Y:S01]  /*0cf0*/  USHF.L.U32 UR6, UR6, 0x1, URZ ;  /* 0x0000000106067899 */ /* 0x000fe200080006ff */
[----:B------:R-:W-:Y:S01]  /*0d00*/  ELECT P0, URZ, PT ;  /* 0x0000000000ff782f */ /* 0x000fe20003800000 */
[----:B------:R-:W1:Y:S10]  /*0d10*/  FENCE.VIEW.ASYNC.S ;  /* 0x00000000000073c6 */ /* 0x000e740000000000 */
[----:B-1----:R1:W2:Y:S01]  /*0d20*/  SYNCS.EXCH.64 URZ, [UR4+0xf0], UR6 ;  /* 0x0000f00604ff75b2 */ /* 0x0022a20008000100 */
[----:B------:R1:W1:Y:S01]  /*0d30*/  SYNCS.EXCH.64 URZ, [UR4+0x100], UR6 ;  /* 0x0001000604ff75b2 */ /* 0x0002620008000100 */
[----:B------:R1:W1:Y:S01]  /*0d40*/  SYNCS.EXCH.64 URZ, [UR4+0xf8], UR6 ;  /* 0x0000f80604ff75b2 */ /* 0x0002620008000100 */
[----:B------:R1:W1:Y:S01]  /*0d50*/  SYNCS.EXCH.64 URZ, [UR4+0x108], UR6 ;  /* 0x0001080604ff75b2 */ /* 0x0002620008000100 */
[----:B------:R-:W-:Y:S01]  /*0d60*/  NOP ;  /* 0x0000000000007918 */ /* 0x000fe20000000000 */
.L_x_14:
[----:B-1----:R-:W1:Y:S01]  /*0d70*/  LDCU UR4, c[0x0][0x36c] ;  /* 0x00006d80ff0477ac */ /* 0x002e620008000800 */
[----:B------:R-:W-:Y:S01]  /*0d80*/  ISETP.NE.OR P3, PT, R0, 0x2, !P3 ;  /* 0x000000020000780c */ /* 0x000fe20005f65670 */
[----:B------:R-:W-:Y:S01]  /*0d90*/  NOP ;  /* 0x0000000000007918 */ /* 0x000fe20000000000 */
[----:B------:R-:W-:Y:S01]  /*0da0*/  LOP3.LUT R0, R70, 0x1f, RZ, 0xc0, !PT ;  /* 0x0000001f46007812 */ /* 0x000fe200078ec0ff */
[----:B------:R-:W-:Y:S02]  /*0db0*/  UISETP.NE.AND UP4, UPT, UR17, URZ, UPT ;  /* 0x000000ff1100728c */ /* 0x000fe4000bf85270 */
[----:B-1----:R-:W-:-:S09]  /*0dc0*/  UISETP.EQ.U32.AND UP5, UPT, UR4, 0x1, UPT ;  /* 0x000000010400788c */ /* 0x002fd2000bfa2070 */
[----:B------:R-:W-:Y:S05]  /*0dd0*/  BRA.U !UP5, `(.L_x_15) ;  /* 0x000000010d087547 */ /* 0x000fea000b800000 */
[----:B--234-:R-:W-:Y:S01]  /*0de0*/  UCGABAR_ARV ;  /* 0x00000000000079c7 */ /* 0x01cfe20008000000 */
[----:B------:R-:W-:Y:S05]  /*0df0*/  BRA `(.L_x_16) ;  /* 0x0000000000047947 */ /* 0x000fea0003800000 */
.L_x_15:
[----:B--234-:R-:W-:Y:S01]  /*0e00*/  NOP ;  /* 0x0000000000007918 */ /* 0x01cfe20000000000 */
.L_x_16:
[----:B------:R-:W1:Y:S01]  /*0e10*/  S2UR UR7, SR_CTAID.X ;  /* 0x00000000000779c3 */ /* 0x000e620000002500 */
[----:B------:R-:W-:-:S05]  /*0e20*/  CS2R.32 R58, SR_CgaSize ;  /* 0x00000000003a7805 */ /* 0x000fca0000008a00 */
[----:B------:R-:W-:-:S05]  /*0e30*/  IMAD R58, R58, -0xa0, RZ ;  /* 0xffffff603a3a7824 */ /* 0x000fca00078e02ff */
[----:B------:R-:W-:-:S14]  /*0e40*/  R2UR UR5, R58 ;  /* 0x000000003a0572ca */ /* 0x000fdc00000e0000 */
[----:B------:R-:W2:Y:S01]  /*0e50*/  LDCU UR5, c[0x0][UR5+0x2b0] ;  /* 0x00005600050577ac */ /* 0x000ea20008000800 */
[----:B------:R-:W-:-:S05]  /*0e60*/  CS2R.32 R58, SR_CgaSize ;  /* 0x00000000003a7805 */ /* 0x000fca0000008a00 */
[----:B------:R-:W-:-:S05]  /*0e70*/  IMAD R58, R58, -0xa0, RZ ;  /* 0xffffff603a3a7824 */ /* 0x000fca00078e02ff */
[----:B------:R-:W-:-:S14]  /*0e80*/  R2UR UR4, R58 ;  /* 0x000000003a0472ca */ /* 0x000fdc00000e0000 */
[----:B------:R-:W3:Y:S01]  /*0e90*/  LDCU UR4, c[0x0][UR4+0x2b4] ;  /* 0x00005680040477ac */ /* 0x000ee20008000800 */
[----:B------:R-:W4:Y:S01]  /*0ea0*/  S2UR UR8, SR_CTAID.Y ;  /* 0x00000000000879c3 */ /* 0x000f220000002600 */
[----:B------:R-:W-:-:S05]  /*0eb0*/  CS2R.32 R58, SR_CgaSize ;  /* 0x00000000003a7805 */ /* 0x000fca0000008a00 */
[----:B------:R-:W-:-:S05]  /*0ec0*/  IMAD R58, R58, -0xa0, RZ ;  /* 0xffffff603a3a7824 */ /* 0x000fca00078e02ff */
[----:B------:R-:W-:-:S14]  /*0ed0*/  R2UR UR9, R58 ;  /* 0x000000003a0972ca */ /* 0x000fdc00000e0000 */
[----:B------:R-:W3:Y:S01]  /*0ee0*/  LDCU UR9, c[0x0][UR9+0x2a0] ;  /* 0x00005400090977ac */ /* 0x000ee20008000800 */
[----:B------:R-:W3:Y:S01]  /*0ef0*/  LDCU UR21, c[0x0][0xb24] ;  /* 0x00016480ff1577ac */ /* 0x000ee20008000800 */
[----:B------:R-:W1:Y:S01]  /*0f00*/  S2UR UR36, SR_CTAID.Z ;  /* 0x00000000002479c3 */ /* 0x000e620000002700 */
[----:B------:R-:W-:-:S05]  /*0f10*/  CS2R.32 R58, SR_CgaSize ;  /* 0x00000000003a7805 */ /* 0x000fca0000008a00 */
[----:B------:R-:W-:-:S05]  /*0f20*/  IMAD R58, R58, -0xa0, RZ ;  /* 0xffffff603a3a7824 */ /* 0x000fca00078e02ff */
[----:B------:R-:W-:-:S14]  /*0f30*/  R2UR UR63, R58 ;  /* 0x000000003a3f72ca */ /* 0x000fdc00000e0000 */
[----:B------:R-:W3:Y:S01]  /*0f40*/  LDCU UR63, c[0x0][UR63+0x2a4] ;  /* 0x000054803f3f77ac */ /* 0x000ee20008000800 */
[----:B------:R-:W3:Y:S01]  /*0f50*/  LDCU UR42, c[0x0][0xb24] ;  /* 0x00016480ff2a77ac */ /* 0x000ee20008000800 */
[----:B-1----:R-:W-:Y:S01]  /*0f60*/  I2FP.F32.U32 R3, UR7 ;  /* 0x0000000700037c45 */ /* 0x002fe20008201000 */
[----:B------:R-:W1:Y:S04]  /*0f70*/  LDCU UR28, c[0x0][0xb30] ;  /* 0x00016600ff1c77ac */ /* 0x000e680008000800 */
[----:B--2---:R-:W-:Y:S01]  /*0f80*/  FMUL R3, R3, UR5 ;  /* 0x0000000503037c20 */ /* 0x004fe20008400000 */
[----:B------:R-:W-:Y:S01]  /*0f90*/  USHF.L.U32 UR26, UR47, 0xa, URZ ;  /* 0x0000000a2f1a7899 */ /* 0x000fe200080006ff */
[----:B----4-:R-:W-:Y:S01]  /*0fa0*/  I2FP.F32.U32 R2, UR8 ;  /* 0x0000000800027c45 */ /* 0x010fe20008201000 */
[----:B---3--:R-:W-:-:S03]  /*0fb0*/  UISETP.GE.AND UP2, UPT, UR21, 0x1, UPT ;  /* 0x000000011500788c */ /* 0x008fc6000bf46270 */
[----:B------:R-:W2:Y:S01]  /*0fc0*/  F2I.U32.TRUNC.NTZ R3, R3 ;  /* 0x0000000300037305 */ /* 0x000ea2000020f000 */
[----:B------:R-:W-:Y:S01]  /*0fd0*/  UMOV UR16, UR7 ;  /* 0x0000000700107c82 */ /* 0x000fe20008000000 */
[----:B------:R-:W-:Y:S01]  /*0fe0*/  FMUL R2, R2, UR4 ;  /* 0x0000000402027c20 */ /* 0x000fe20008400000 */
[----:B------:R-:W-:-:S05]  /*0ff0*/  UMOV UR20, UR8 ;  /* 0x0000000800147c82 */ /* 0x000fca0008000000 */
[----:B------:R-:W3:Y:S01]  /*1000*/  F2I.U32.TRUNC.NTZ R2, R2 ;  /* 0x0000000200027305 */ /* 0x000ee2000020f000 */
[----:B--2---:R-:W-:Y:S02]  /*1010*/  R2UR UR4, R3 ;  /* 0x00000000030472ca */ /* 0x004fe400000e0000 */
[----:B---3--:R-:W-:Y:S02]  /*1020*/  R2UR UR6, R2 ;  /* 0x00000000020672ca */ /* 0x008fe400000e0000 */
[----:B------:R-:W-:-:S09]  /*1030*/  PRMT R2, RZ, 0x7610, R2 ;  /* 0x00007610ff027816 */ /* 0x000fd20000000002 */
[----:B------:R-:W-:-:S04]  /*1040*/  UIADD3 UR5, UPT, UPT, -UR4, URZ, URZ ;  /* 0x000000ff04057290 */ /* 0x000fc8000fffe1ff */
[----:B------:R-:W-:Y:S02]  /*1050*/  UIMAD UR5, UR9, UR5, UR7 ;  /* 0x00000005090572a4 */ /* 0x000fe4000f8e0207 */
[----:B------:R-:W-:-:S04]  /*1060*/  UIADD3 UR4, UPT, UPT, -UR6, URZ, URZ ;  /* 0x000000ff06047290 */ /* 0x000fc8000fffe1ff */
[----:B------:R-:W-:Y:S01]  /*1070*/  IMAD.U32 R58, RZ, RZ, UR5 ;  /* 0x00000005ff3a7e24 */ /* 0x000fe2000f8e00ff */
[----:B------:R-:W-:Y:S01]  /*1080*/  UIMAD UR63, UR63, UR4, UR8 ;  /* 0x000000043f3f72a4 */ /* 0x000fe2000f8e0208 */
[----:B-1----:R-:W-:Y:S11]  /*1090*/  BRA.U UP4, `(.L_x_17) ;  /* 0x0000000104447547 */ /* 0x002ff6000b800000 */
[----:B------:R-:W-:Y:S01]  /*10a0*/  R2UR UR6, R58 ;  /* 0x000000003a0672ca */ /* 0x000fe200000e0000 */
[----:B------:R-:W-:Y:S02]  /*10b0*/  UISETP.NE.AND UP0, UPT, UR63, URZ, UPT ;  /* 0x000000ff3f00728c */ /* 0x000fe4000bf05270 */
[----:B------:R-:W-:-:S04]  /*10c0*/  UISETP.NE.AND UP1, UPT, UR63, 0x1, UPT ;  /* 0x000000013f00788c */ /* 0x000fc8000bf25270 */
[----:B------:R-:W-:Y:S02]  /*10d0*/  USEL UR5, URZ, 0x2, UP1 ;  /* 0x00000002ff057887 */ /* 0x000fe40008800000 */
[----:B------:R-:W-:-:S04]  /*10e0*/  UISETP.NE.AND UP1, UPT, UR63, 0x3, UPT ;  /* 0x000000033f00788c */ /* 0x000fc8000bf25270 */
[----:B------:R-:W-:-:S04]  /*10f0*/  UISETP.EQ.OR UP0, UPT, UR6, URZ, !UP0 ;  /* 0x000000ff0600728c */ /* 0x000fc8000c702670 */
[----:B------:R-:W-:Y:S02]  /*1100*/  USEL UR8, URZ, 0x1, !UP0 ;  /* 0x00000001ff087887 */ /* 0x000fe4000c000000 */
[----:B------:R-:W-:-:S04]  /*1110*/  UISETP.NE.AND UP0, UPT, UR63, 0x2, UPT ;  /* 0x000000023f00788c */ /* 0x000fc8000bf05270 */
[----:B------:R-:W-:Y:S02]  /*1120*/  USEL UR4, URZ, 0x4, UP0 ;  /* 0x00000004ff047887 */ /* 0x000fe40008000000 */
[----:B------:R-:W-:Y:S02]  /*1130*/  UISETP.NE.AND UP0, UPT, UR6, URZ, UPT ;  /* 0x000000ff0600728c */ /* 0x000fe4000bf05270 */
[----:B------:R-:W-:Y:S02]  /*1140*/  USEL UR6, URZ, 0x8, UP1 ;  /* 0x00000008ff067887 */ /* 0x000fe40008800000 */
[----:B------:R-:W-:Y:S02]  /*1150*/  USEL UR7, UR5, 0x2, UP0 ;  /* 0x0000000205077887 */ /* 0x000fe40008000000 */
[----:B------:R-:W-:Y:S02]  /*1160*/  USEL UR4, UR4, 0x4, UP0 ;  /* 0x0000000404047887 */ /* 0x000fe40008000000 */
[----:B------:R-:W-:-:S02]  /*1170*/  USEL UR5, UR6, 0x8, UP0 ;  /* 0x0000000806057887 */ /* 0x000fc40008000000 */
[----:B------:R-:W-:-:S04]  /*1180*/  UIADD3 UR4, UPT, UPT, UR4, UR7, UR8 ;  /* 0x0000000704047290 */ /* 0x000fc8000fffe008 */
[----:B------:R-:W-:-:S06]  /*1190*/  UIADD3 UR4, UPT, UPT, UR4, UR5, URZ ;  /* 0x0000000504047290 */ /* 0x000fcc000fffe0ff */
[----:B------:R-:W-:Y:S02]  /*11a0*/  MOV R2, UR4 ;  /* 0x0000000400027c02 */ /* 0x000fe40008000f00 */
.L_x_17:
[----:B------:R-:W-:Y:S05]  /*11b0*/  BRA.U !UP2, `(.L_x_18) ;  /* 0x000000010ad47547 */ /* 0x000fea000b800000 */
[----:B------:R-:W1:Y:S01]  /*11c0*/  LDCU.128 UR12, c[0x0][0xb10] ;  /* 0x00016200ff0c77ac */ /* 0x000e620008000c00 */
[----:B------:R-:W2:Y:S01]  /*11d0*/  LDCU UR6, c[0x0][0x370] ;  /* 0x00006e00ff0677ac */ /* 0x000ea20008000800 */
[----:B------:R-:W3:Y:S01]  /*11e0*/  LDCU UR5, c[0x0][0x374] ;  /* 0x00006e80ff0577ac */ /* 0x000ee20008000800 */
[----:B------:R-:W4:Y:S01]  /*11f0*/  LDCU UR27, c[0x0][0xb0c] ;  /* 0x00016180ff1b77ac */ /* 0x000f220008000800 */
[----:B------:R-:W4:Y:S01]  /*1200*/  LDCU UR4, c[0x0][0xb20] ;  /* 0x00016400ff0477ac */ /* 0x000f220008000800 */
[----:B------:R-:W4:Y:S01]  /*1210*/  LDCU.64 UR8, c[0x0][0xb28] ;  /* 0x00016500ff0877ac */ /* 0x000f220008000a00 */
[----:B-1----:R-:W-:Y:S02]  /*1220*/  UISETP.NE.AND UP0, UPT, UR14, 0x1, UPT ;  /* 0x000000010e00788c */ /* 0x002fe4000bf05270 */
[----:B---3--:R-:W-:Y:S02]  /*1230*/  UIMAD.WIDE.U32 UR10, UR5, UR15, URZ ;  /* 0x0000000f050a72a5 */ /* 0x008fe4000f8e00ff */
[----:B--2---:R-:W-:-:S02]  /*1240*/  UIMAD.WIDE.U32 UR22, UR6, UR12, URZ ;  /* 0x0000000c061672a5 */ /* 0x004fc4000f8e00ff */
[----:B----4-:R-:W-:Y:S02]  /*1250*/  UISETP.NE.AND UP1, UPT, UR27, 0x1, UPT ;  /* 0x000000011b00788c */ /* 0x010fe4000bf25270 */
[----:B------:R-:W-:Y:S01]  /*1260*/  UISETP.NE.AND UP2, UPT, UR21, 0x1, UPT ;  /* 0x000000011500788c */ /* 0x000fe2000bf45270 */
[----:B------:R-:W-:Y:S02]  /*1270*/  UMOV UR10, UR11 ;  /* 0x0000000b000a7c82 */ /* 0x000fe40008000000 */
[----:B------:R-:W-:Y:S01]  /*1280*/  UMOV UR22, UR23 ;  /* 0x0000001700167c82 */ /* 0x000fe20008000000 */
[----:B------:R-:W-:Y:S02]  /*1290*/  @UP0 USHF.R.U32.HI UR5, URZ, UR4, UR10 ;  /* 0x00000004ff050299 */ /* 0x000fe4000801160a */
[----:B------:R-:W-:Y:S02]  /*12a0*/  UIMAD.WIDE.U32 UR24, UR20, UR15, URZ ;  /* 0x0000000f141872a5 */ /* 0x000fe4000f8e00ff */
[----:B------:R-:W-:-:S02]  /*12b0*/  UIMAD.WIDE.U32 UR10, UR5, UR8, URZ ;  /* 0x00000008050a72a5 */ /* 0x000fc4000f8e00ff */
[----:B------:R-:W-:Y:S02]  /*12c0*/  @UP1 USHF.R.U32.HI UR6, URZ, UR13, UR22 ;  /* 0x0000000dff061299 */ /* 0x000fe40008011616 */
[----:B------:R-:W-:Y:S02]  /*12d0*/  UIMAD.WIDE.U32 UR18, UR16, UR12, URZ ;  /* 0x0000000c101272a5 */ /* 0x000fe4000f8e00ff */
[----:B------:R-:W-:Y:S01]  /*12e0*/  UIMAD.WIDE.U32 UR22, UR6, UR8, URZ ;  /* 0x00000008061672a5 */ /* 0x000fe2000f8e00ff */
[----:B------:R-:W-:Y:S01]  /*12f0*/  UMOV UR24, UR25 ;  /* 0x0000001900187c82 */ /* 0x000fe20008000000 */
[----:B------:R-:W-:Y:S01]  /*1300*/  UMOV UR10, UR11 ;  /* 0x0000000b000a7c82 */ /* 0x000fe20008000000 */
[----:B------:R-:W-:Y:S02]  /*1310*/  USHF.R.U32.HI UR24, URZ, UR4, UR24 ;  /* 0x00000004ff187299 */ /* 0x000fe40008011618 */
[----:B------:R-:W-:Y:S02]  /*1320*/  @UP2 USHF.R.U32.HI UR5, URZ, UR9, UR10 ;  /* 0x00000009ff052299 */ /* 0x000fe4000801160a */
[----:B------:R-:W-:Y:S01]  /*1330*/  UMOV UR7, UR23 ;  /* 0x0000001700077c82 */ /* 0x000fe20008000000 */
[----:B------:R-:W-:Y:S01]  /*1340*/  UMOV UR18, UR19 ;  /* 0x0000001300127c82 */ /* 0x000fe20008000000 */
[----:B------:R-:W-:-:S02]  /*1350*/  @UP2 USHF.R.U32.HI UR6, URZ, UR9, UR7 ;  /* 0x00000009ff062299 */ /* 0x000fc40008011607 */
[----:B------:R-:W-:Y:S02]  /*1360*/  USHF.R.U32.HI UR13, URZ, UR13, UR18 ;  /* 0x0000000dff0d7299 */ /* 0x000fe40008011612 */
[----:B------:R-:W-:Y:S02]  /*1370*/  USEL UR4, UR20, UR24, !UP0 ;  /* 0x0000001814047287 */ /* 0x000fe4000c000000 */
[----:B------:R-:W-:Y:S02]  /*1380*/  UIMAD UR7, UR5, UR21, URZ ;  /* 0x00000015050772a4 */ /* 0x000fe4000f8e02ff */
[----:B------:R-:W-:Y:S02]  /*1390*/  USEL UR5, UR16, UR13, !UP1 ;  /* 0x0000000d10057287 */ /* 0x000fe4000c800000 */
[----:B------:R-:W-:Y:S02]  /*13a0*/  UIMAD UR12, UR6, UR21, URZ ;  /* 0x00000015060c72a4 */ /* 0x000fe4000f8e02ff */
[----:B------:R-:W-:-:S02]  /*13b0*/  UISETP.GE.AND UP0, UPT, UR4, UR7, UPT ;  /* 0x000000070400728c */ /* 0x000fc4000bf06270 */
[----:B------:R-:W-:Y:S02]  /*13c0*/  UIMAD.WIDE.U32 UR10, UR4, UR8, URZ ;  /* 0x00000008040a72a5 */ /* 0x000fe4000f8e00ff */
[----:B------:R-:W-:Y:S02]  /*13d0*/  UISETP.GE.OR UP0, UPT, UR5, UR12, UP0 ;  /* 0x0000000c0500728c */ /* 0x000fe40008706670 */
[----:B------:R-:W-:Y:S02]  /*13e0*/  UIMAD.WIDE.U32 UR12, UR5, UR8, URZ ;  /* 0x00000008050c72a5 */ /* 0x000fe4000f8e00ff */
[----:B------:R-:W-:Y:S01]  /*13f0*/  UIADD3 UR10, UPT, UPT, -UR4, URZ, URZ ;  /* 0x000000ff040a7290 */ /* 0x000fe2000fffe1ff */
[----:B------:R-:W-:Y:S01]  /*1400*/  UMOV UR8, UR11 ;  /* 0x0000000b00087c82 */ /* 0x000fe20008000000 */
[----:B------:R-:W-:Y:S02]  /*1410*/  UIADD3 UR11, UPT, UPT, -UR5, URZ, URZ ;  /* 0x000000ff050b7290 */ /* 0x000fe4000fffe1ff */
[----:B------:R-:W-:-:S03]  /*1420*/  USHF.R.U32.HI UR8, URZ, UR9, UR8 ;  /* 0x00000009ff087299 */ /* 0x000fc60008011608 */
[----:B------:R-:W-:Y:S01]  /*1430*/  @!UP0 UMOV UR7, UR13 ;  /* 0x0000000d00078c82 */ /* 0x000fe20008000000 */
[----:B------:R-:W-:Y:S02]  /*1440*/  UIMAD UR20, UR14, UR10, UR20 ;  /* 0x0000000a0e1472a4 */ /* 0x000fe4000f8e0214 */
[----:B------:R-:W-:Y:S02]  /*1450*/  USEL UR8, UR4, UR8, !UP2 ;  /* 0x0000000804087287 */ /* 0x000fe4000d000000 */
[----:B------:R-:W-:Y:S02]  /*1460*/  @!UP0 USHF.R.U32.HI UR7, URZ, UR9, UR7 ;  /* 0x00000009ff078299 */ /* 0x000fe40008011607 */
[----:B------:R-:W-:Y:S02]  /*1470*/  UIADD3 UR9, UPT, UPT, -UR8, URZ, URZ ;  /* 0x000000ff08097290 */ /* 0x000fe4000fffe1ff */
[----:B------:R-:W-:Y:S02]  /*1480*/  @!UP0 USEL UR7, UR5, UR7, !UP2 ;  /* 0x0000000705078287 */ /* 0x000fe4000d000000 */
[----:B------:R-:W-:-:S02]  /*1490*/  UIMAD UR9, UR21, UR9, UR4 ;  /* 0x00000009150972a4 */ /* 0x000fc4000f8e0204 */
[----:B------:R-:W-:Y:S02]  /*14a0*/  @!UP0 UIADD3 UR8, UPT, UPT, UR8, -UR7, URZ ;  /* 0x8000000708088290 */ /* 0x000fe4000fffe0ff */
[----:B------:R-:W-:Y:S02]  /*14b0*/  @!UP0 UIMAD UR6, UR9, UR6, UR7 ;  /* 0x00000006090682a4 */ /* 0x000fe4000f8e0207 */
[----:B------:R-:W-:Y:S02]  /*14c0*/  @!UP0 UIMAD UR4, UR8, UR21, UR5 ;  /* 0x00000015080482a4 */ /* 0x000fe4000f8e0205 */
[----:B------:R-:W-:Y:S02]  /*14d0*/  UIMAD UR16, UR27, UR11, UR16 ;  /* 0x0000000b1b1072a4 */ /* 0x000fe4000f8e0210 */
[----:B------:R-:W-:Y:S01]  /*14e0*/  UIMAD UR20, UR4, UR14, UR20 ;  /* 0x0000000e041472a4 */ /* 0x000fe2000f8e0214 */
[----:B------:R-:W-:Y:S02]  /*14f0*/  @!UP0 UMOV UR5, UR6 ;  /* 0x0000000600058c82 */ /* 0x000fe40008000000 */
[----:B------:R-:W-:-:S12]  /*1500*/  UIMAD UR16, UR5, UR27, UR16 ;  /* 0x0000001b051072a4 */ /* 0x000fd8000f8e0210 */
.L_x_18:
[----:B------:R-:W-:Y:S02]  /*1510*/  UISETP.NE.AND UP1, UPT, UR28, 0x1, UPT ;  /* 0x000000011c00788c */ /* 0x000fe4000bf25270 */
[----:B------:R-:W-:Y:S02]  /*1520*/  UISETP.NE.AND UP0, UPT, UR17, 0x2, UPT ;  /* 0x000000021100788c */ /* 0x000fe4000bf05270 */
[----:B------:R-:W-:-:S05]  /*1530*/  ULOP3.LUT UR23, UR26, 0xc00, URZ, 0xc0, !UPT ;  /* 0x00000c001a177892 */ /* 0x000fca000f8ec0ff */
[----:B------:R-:W-:Y:S07]  /*1540*/  BRA.U UP1, `(.L_x_19) ;  /* 0x0000000101447547 */ /* 0x000fee000b800000 */
[----:B------:R-:W1:Y:S01]  /*1550*/  LDCU.128 UR8, c[0x0][0xb10] ;  /* 0x00016200ff0877ac */ /* 0x000e620008000c00 */
[----:B------:R-:W2:Y:S01]  /*1560*/  LDCU UR12, c[0x0][0xb0c] ;  /* 0x00016180ff0c77ac */ /* 0x000ea20008000800 */
[----:B------:R-:W3:Y:S01]  /*1570*/  LDCU UR13, c[0x0][0xb20] ;  /* 0x00016400ff0d77ac */ /* 0x000ee20008000800 */
[----:B-1----:R-:W-:Y:S02]  /*1580*/  UIMAD.WIDE.U32 UR6, UR16, UR8, URZ ;  /* 0x00000008100672a5 */ /* 0x002fe4000f8e00ff */
[----:B------:R-:W-:Y:S02]  /*1590*/  UIMAD.WIDE.U32 UR4, UR20, UR11, URZ ;  /* 0x0000000b140472a5 */ /* 0x000fe4000f8e00ff */
[----:B--2---:R-:W-:Y:S02]  /*15a0*/  UISETP.NE.AND UP2, UPT, UR12, 0x1, UPT ;  /* 0x000000010c00788c */ /* 0x004fe4000bf45270 */
[----:B------:R-:W-:Y:S01]  /*15b0*/  UISETP.NE.AND UP1, UPT, UR10, 0x1, UPT ;  /* 0x000000010a00788c */ /* 0x000fe2000bf25270 */
[----:B------:R-:W-:-:S02]  /*15c0*/  UMOV UR6, UR7 ;  /* 0x0000000700067c82 */ /* 0x000fc40008000000 */
[----:B------:R-:W-:Y:S01]  /*15d0*/  UMOV UR4, UR5 ;  /* 0x0000000500047c82 */ /* 0x000fe20008000000 */
[----:B------:R-:W-:Y:S02]  /*15e0*/  USHF.R.U32.HI UR6, URZ, UR9, UR6 ;  /* 0x00000009ff067299 */ /* 0x000fe40008011606 */
[----:B---3--:R-:W-:Y:S02]  /*15f0*/  USHF.R.U32.HI UR4, URZ, UR13, UR4 ;  /* 0x0000000dff047299 */ /* 0x008fe40008011604 */
[----:B------:R-:W-:Y:S02]  /*1600*/  USEL UR5, UR16, UR6, !UP2 ;  /* 0x0000000610057287 */ /* 0x000fe4000d000000 */
[----:B------:R-:W-:-:S04]  /*1610*/  USEL UR4, UR20, UR4, !UP1 ;  /* 0x0000000414047287 */ /* 0x000fc8000c800000 */
[----:B------:R-:W-:Y:S02]  /*1620*/  UIADD3 UR6, UPT, UPT, UR5, -UR4, URZ ;  /* 0x8000000405067290 */ /* 0x000fe4000fffe0ff */
[----:B------:R-:W-:Y:S02]  /*1630*/  UIADD3 UR4, UPT, UPT, -UR5, UR4, URZ ;  /* 0x0000000405047290 */ /* 0x000fe4000fffe1ff */
[----:B------:R-:W-:Y:S02]  /*1640*/  UIMAD UR20, UR6, UR10, UR20 ;  /* 0x0000000a061472a4 */ /* 0x000fe4000f8e0214 */
[----:B------:R-:W-:-:S12]  /*1650*/  UIMAD UR16, UR4, UR12, UR16 ;  /* 0x0000000c041072a4 */ /* 0x000fd8000f8e0210 */
.L_x_19:
[----:B------:R-:W-:Y:S05]  /*1660*/  BRA.U !UP5, `(.L_x_20) ;  /* 0x000000010d0c7547 */ /* 0x000fea000b800000 */
[----:B------:R-:W-:Y:S01]  /*1670*/  UCGABAR_WAIT ;  /* 0x0000000000007dc7 */ /* 0x000fe20008000000 */
[----:B------:R-:W-:Y:S01]  /*1680*/  CCTL.IVALL ;  /* 0x00000000ff00798f */ /* 0x000fe20002000000 */
[----:B------:R-:W-:Y:S05]  /*1690*/  BRA `(.L_x_21) ;  /* 0x0000000000047947 */ /* 0x000fea0003800000 */
.L_x_20:
[----:B------:R-:W-:Y:S06]  /*16a0*/  BAR.SYNC.DEFER_BLOCKING 0x0 ;  /* 0x0000000000007b1d */ /* 0x000fec0000010000 */
.L_x_21:
[----:B------:R-:W-:Y:S05]  /*16b0*/  BRA.U UP0, `(.L_x_22) ;  /* 0x0000001500207547 */ /* 0x000fea000b800000 */
[----:B------:R-:W1:Y:S01]  /*16c0*/  LDCU UR6, c[0x0][0x38c] ;  /* 0x00007180ff0677ac */ /* 0x000e620008000800 */
[----:B------:R-:W-:Y:S01]  /*16d0*/  PLOP3.LUT P1, PT, PT, PT, UP3, 0x80, 0x8 ;  /* 0x000000000008781c */ /* 0x000fe20003f2f038 */
[----:B------:R-:W-:Y:S01]  /*16e0*/  IMAD.MOV.U32 R12, RZ, RZ, 0x1 ;  /* 0x00000001ff0c7424 */ /* 0x000fe200078e00ff */
[----:B------:R-:W-:Y:S01]  /*16f0*/  ISETP.EQ.OR P2, PT, R0, RZ, P3 ;  /* 0x000000ff0000720c */ /* 0x000fe20001f42670 */
[----:B------:R-:W-:Y:S01]  /*1700*/  UISETP.NE.AND UP1, UPT, UR17, URZ, UPT ;  /* 0x000000ff1100728c */ /* 0x000fe2000bf25270 */
[----:B------:R-:W-:Y:S02]  /*1710*/  PLOP3.LUT P1, PT, P1, PT, PT, 0x8, 0x80 ;  /* 0x000000000080781c */ /* 0x000fe40000f2e170 */
[----:B------:R-:W-:Y:S01]  /*1720*/  CS2R R10, SRZ ;  /* 0x00000000000a7805 */ /* 0x000fe2000001ff00 */
[----:B------:R-:W-:Y:S01]  /*1730*/  IMAD.MOV.U32 R9, RZ, RZ, RZ ;  /* 0x000000ffff097224 */ /* 0x000fe200078e00ff */
[----:B------:R-:W2:Y:S01]  /*1740*/  LDCU UR43, c[0x0][0x370] ;  /* 0x00006e00ff2b77ac */ /* 0x000ea20008000800 */
[----:B------:R-:W-:Y:S01]  /*1750*/  IMAD.MOV.U32 R8, RZ, RZ, 0x1 ;  /* 0x00000001ff087424 */ /* 0x000fe200078e00ff */
[----:B------:R-:W3:Y:S01]  /*1760*/  LDCU.64 UR38, c[0x0][0x348] ;  /* 0x00006900ff2677ac */ /* 0x000ee20008000a00 */
[----:B------:R-:W-:-:S02]  /*1770*/  USHF.R.U32.HI UR48, URZ, 0x5, UR23 ;  /* 0x00000005ff307899 */ /* 0x000fc40008011617 */
[----:B-1----:R-:W-:Y:S02]  /*1780*/  UIADD3 UR5, UPT, UPT, UR6, 0x3f, URZ ;  /* 0x0000003f06057890 */ /* 0x002fe4000fffe0ff */
[----:B------:R-:W-:Y:S02]  /*1790*/  UIADD3 UR49, UPT, UPT, UR6, 0x7e, URZ ;  /* 0x0000007e06317890 */ /* 0x000fe4000fffe0ff */
[----:B------:R-:W-:Y:S01]  /*17a0*/  USHF.R.S32.HI UR4, URZ, 0x1f, UR5 ;  /* 0x0000001fff047899 */ /* 0x000fe20008011405 */
[----:B------:R-:W1:Y:S03]  /*17b0*/  LDCU UR41, c[0x0][0x374] ;  /* 0x00006e80ff2977ac */ /* 0x000e660008000800 */
[----:B------:R-:W-:Y:S02]  /*17c0*/  ULEA.HI UR4, UR4, UR5, URZ, 0x6 ;  /* 0x0000000504047291 */ /* 0x000fe4000f8f30ff */
[----:B------:R-:W-:-:S02]  /*17d0*/  USEL UR29, UR40, 0x2, UP1 ;  /* 0x00000002281d7887 */ /* 0x000fc40008800000 */
[----:B------:R-:W-:Y:S02]  /*17e0*/  USHF.R.S32.HI UR45, URZ, 0x6, UR4 ;  /* 0x00000006ff2d7899 */ /* 0x000fe40008011404 */
[----:B------:R-:W-:Y:S02]  /*17f0*/  UIADD3 UR4, UPT, UPT, UR6, -0x1, URZ ;  /* 0xffffffff06047890 */ /* 0x000fe4000fffe0ff */
[----:B------:R-:W-:Y:S02]  /*1800*/  UISETP.LT.U32.AND UP0, UPT, UR45, 0x4, UPT ;  /* 0x000000042d00788c */ /* 0x000fe4000bf01070 */
[----:B------:R-:W-:Y:S02]  /*1810*/  UISETP.GE.U32.AND UP2, UPT, UR4, -0x7f, UPT ;  /* 0xffffff810400788c */ /* 0x000fe4000bf46070 */
[----:B------:R-:W-:Y:S01]  /*1820*/  USEL UR44, UR45, 0x4, UP0 ;  /* 0x000000042d2c7887 */ /* 0x000fe20008000000 */
[----:B------:R-:W-:-:S03]  /*1830*/  UMOV UR21, URZ ;  /* 0x000000ff00157c82 */ /* 0x000fc60008000000 */
[----:B------:R-:W-:Y:S02]  /*1840*/  UIADD3 UR22, UPT, UPT, UR44, -0x1, URZ ;  /* 0xffffffff2c167890 */ /* 0x000fe4000fffe0ff */
[----:B------:R-:W-:-:S03]  /*1850*/  UIADD3 UR46, UPT, UPT, UR45, -UR44, URZ ;  /* 0x8000002c2d2e7290 */ /* 0x000fc6000fffe0ff */
[----:B------:R-:W-:-:S04]  /*1860*/  @UP2 UIADD3 UR22, UPT, UPT, UR44, URZ, URZ ;  /* 0x000000ff2c162290 */ /* 0x000fc8000fffe0ff */
[----:B-123--:R-:W-:-:S12]  /*1870*/  UIADD3 UR22, UPT, UPT, UR22, 0x1, URZ ;  /* 0x0000000116167890 */ /* 0x00efd8000fffe0ff */
.L_x_42:
[----:B------:R-:W-:Y:S01]  /*1880*/  UISETP.NE.AND UP0, UPT, UR47, URZ, UPT ;  /* 0x000000ff2f00728c */ /* 0x000fe2000bf05270 */
[----:B-1----:R-:W1:Y:S08]  /*1890*/  S2UR UR47, SR_CgaCtaId ;  /* 0x00000000002f79c3 */ /* 0x002e700000008800 */
[----:B------:R-:W-:Y:S05]  /*18a0*/  BRA.U UP0, `(.L_x_23) ;  /* 0x0000000100347547 */ /* 0x000fea000b800000 */
[----:B------:R-:W2:Y:S01]  /*18b0*/  S2R R0, SR_CgaCtaId ;  /* 0x0000000000007919 */ /* 0x000ea20000008800 */
[----:B------:R-:W-:Y:S02]  /*18c0*/  MOV R3, 0x400 ;  /* 0x0000040000037802 */ /* 0x000fe40000000f00 */
[----:B------:R-:W-:Y:S02]  /*18d0*/  SHF.L.U32 R2, R8, 0x1f, RZ ;  /* 0x0000001f08027819 */ /* 0x000fe400000006ff */
[----:B--2---:R-:W-:-:S05]  /*18e0*/  LEA R0, R0, R3, 0x18 ;  /* 0x0000000300007211 */ /* 0x004fca00078ec0ff */
[----:B------:R-:W-:-:S04]  /*18f0*/  IMAD R3, R9, 0x8, R0 ;  /* 0x0000000809037824 */ /* 0x000fc800078e0200 */
[----:B------:R-:W2:Y:S02]  /*1900*/  SYNCS.PHASECHK.TRANS64.TRYWAIT P0, [R3+URZ+0x100], R2 ;  /* 0x00010002030075a7 */ /* 0x000ea400080011ff */
[----:B--2---:R-:W-:Y:S05]  /*1910*/  @!P0 BRA `(.L_x_24) ;  /* 0x00000070009c8947 */ /* 0x004fea0003800000 */
.L_x_138:
[----:B------:R-:W-:Y:S01]  /*1920*/  VIADD R9, R9, 0x1 ;  /* 0x0000000109097836 */ /* 0x000fe20000000000 */
[----:B------:R2:W-:Y:S04]  /*1930*/  SYNCS.ARRIVE.TRANS64.A1T0 RZ, [R3+URZ+0xf0], RZ ;  /* 0x0000f0ff03ff79a7 */ /* 0x0005e800081000ff */
[----:B------:R-:W-:-:S04]  /*1940*/  ISETP.NE.AND P0, PT, R9, 0x2, PT ;  /* 0x000000020900780c */ /* 0x000fc80003f05270 */
[----:B------:R-:W-:Y:S02]  /*1950*/  SEL R9, R9, RZ, P0 ;  /* 0x000000ff09097207 */ /* 0x000fe40000000000 */
[----:B--2---:R-:W-:-:S04]  /*1960*/  SEL R3, RZ, 0x1, P0 ;  /* 0x00000001ff037807 */ /* 0x004fc80000000000 */
[----:B------:R-:W-:-:S07]  /*1970*/  LOP3.LUT R8, R8, R3, RZ, 0x3c, !PT ;  /* 0x0000000308087212 */ /* 0x000fce00078e3cff */
.L_x_23:
[----:B------:R-:W-:Y:S01]  /*1980*/  UMOV UR13, 0x400 ;  /* 0x00000400000d7882 */ /* 0x000fe20000000000 */
[----:B------:R-:W-:Y:S01]  /*1990*/  SHF.L.U32 R0, R12, 0x1f, RZ ;  /* 0x0000001f0c007819 */ /* 0x000fe200000006ff */
[----:B-1----:R-:W-:Y:S02]  /*19a0*/  ULEA UR13, UR47, UR13, 0x18 ;  /* 0x0000000d2f0d7291 */ /* 0x002fe4000f8ec0ff */
[----:B------:R-:W-:Y:S02]  /*19b0*/  UISETP.GE.U32.AND UP0, UPT, UR49, 0x7f, UPT ;  /* 0x0000007f3100788c */ /* 0x000fe4000bf06070 */
[----:B------:R-:W-:Y:S02]  /*19c0*/  ULEA UR4, UR21, UR13, 0x3 ;  /* 0x0000000d15047291 */ /* 0x000fe4000f8e18ff */
[----:B------:R-:W-:Y:S02]  /*19d0*/  USHF.L.U32 UR19, UR20, 0x6, URZ ;  /* 0x0000000614137899 */ /* 0x000fe400080006ff */
[----:B------:R-:W-:Y:S01]  /*19e0*/  ULEA UR35, UR16, UR48, 0x7 ;  /* 0x0000003010237291 */ /* 0x000fe2000f8e38ff */
[----:B------:R-:W-:-:S04]  /*19f0*/  UMOV UR14, URZ ;  /* 0x000000ff000e7c82 */ /* 0x000fc80008000000 */
[----:B------:R1:W2:Y:S01]  /*1a00*/  SYNCS.PHASECHK.TRANS64.TRYWAIT P0, [UR4+0x20], R0 ;  /* 0x00002000ff0075a7 */ /* 0x0002a20008001104 */
[----:B------:R-:W-:Y:S06]  /*1a10*/  BRA.U !UP0, `(.L_x_25) ;  /* 0x0000000108f07547 */ /* 0x000fec000b800000 */
[----:B------:R-:W-:Y:S01]  /*1a20*/  UMOV UR15, URZ ;  /* 0x000000ff000f7c82 */ /* 0x000fe20008000000 */
[----:B------:R-:W-:-:S05]  /*1a30*/  UMOV UR4, UR21 ;  /* 0x0000001500047c82 */ /* 0x000fca0008000000 */
.L_x_31:
[----:B------:R-:W-:Y:S01]  /*1a40*/  ULEA UR33, UR4, UR13, 0x3 ;  /* 0x0000000d04217291 */ /* 0x000fe2000f8e18ff */
[----:B--2---:R-:W-:Y:S01]  /*1a50*/  @!P3 MOV R2, 0xc000 ;  /* 0x0000c0000002b802 */ /* 0x004fe20000000f00 */
[----:B--2-4-:R-:W-:Y:S10]  /*1a60*/  @P0 BRA `(.L_x_26) ;  /* 0x00000000000c0947 */ /* 0x014ff40003800000 */
[----:B------:R-:W-:-:S04]  /*1a70*/  SHF.L.U32 R3, R12, 0x1f, RZ ;  /* 0x0000001f0c037819 */ /* 0x000fc800000006ff */
[----:B------:R-:W2:Y:S02]  /*1a80*/  SYNCS.PHASECHK.TRANS64.TRYWAIT P0, [UR33+0x20], R3 ;  /* 0x00002003ff0075a7 */ /* 0x000ea40008001121 */
[----:B--2---:R-:W-:Y:S05]  /*1a90*/  @!P0 BRA `(.L_x_27) ;  /* 0x0000007000508947 */ /* 0x004fea0003800000 */
.L_x_26:
[----:B------:R2:W-:Y:S01]  /*1aa0*/  @!P3 SYNCS.ARRIVE.TRANS64 RZ, [UR33], R2 ;  /* 0x00000002ffffb9a7 */ /* 0x0005e20008000021 */
[----:B------:R-:W-:-:S04]  /*1ab0*/  ULOP3.LUT UR5, UR29, 0x2, URZ, 0xfc, !UPT ;  /* 0x000000021d057892 */ /* 0x000fc8000f8efcff */
[----:B------:R-:W-:-:S09]  /*1ac0*/  UISETP.NE.AND UP0, UPT, UR5, 0x2, UPT ;  /* 0x000000020500788c */ /* 0x000fd2000bf05270 */
[----:B------:R-:W-:Y:S05]  /*1ad0*/  BRA.U UP0, `(.L_x_28) ;  /* 0x0000000100047547 */ /* 0x000fea000b800000 */
[----:B------:R-:W-:Y:S05]  /*1ae0*/  BPT.TRAP 0x1 ;  /* 0x000000040000795c */ /* 0x000fea0000300000 */
.L_x_28:
[----:B------:R-:W-:Y:S04]  /*1af0*/  BSSY.RECONVERGENT B0, `(.L_x_29) ;  /* 0x0000003000007945 */ /* 0x000fe80003800200 */
[----:B------:R-:W-:Y:S05]  /*1b00*/  @P2 BRA `(.L_x_30) ;  /* 0x0000000000042947 */ /* 0x000fea0003800000 */
[----:B------:R-:W-:Y:S05]  /*1b10*/  BPT.TRAP 0x1 ;  /* 0x000000040000795c */ /* 0x000fea0000300000 */
.L_x_30:
[----:B------:R-:W-:Y:S05]  /*1b20*/  BSYNC.RECONVERGENT B0 ;  /* 0x0000000000007941 */ /* 0x000fea0003800200 */
.L_x_29:
[----:B------:R-:W-:Y:S02]  /*1b30*/  UIADD3 UR5, UPT, UPT, UR4, 0x1, URZ ;  /* 0x0000000104057890 */ /* 0x000fe4000fffe0ff */
[----:B------:R-:W-:Y:S02]  /*1b40*/  ULEA UR24, UR4, UR23, 0xd ;  /* 0x0000001704187291 */ /* 0x000fe4000f8e68ff */
[----:B------:R-:W-:Y:S02]  /*1b50*/  UISETP.NE.AND UP0, UPT, UR5, 0x4, UPT ;  /* 0x000000040500788c */ /* 0x000fe4000bf05270 */
[----:B------:R-:W-:Y:S02]  /*1b60*/  ULEA UR8, UR4, UR13, 0xe ;  /* 0x0000000d04087291 */ /* 0x000fe4000f8e70ff */
[----:B------:R-:W-:Y:S02]  /*1b70*/  USEL UR6, URZ, 0x1, UP0 ;  /* 0x00000001ff067887 */ /* 0x000fe40008000000 */
[----:B------:R-:W-:-:S02]  /*1b80*/  USEL UR21, UR5, URZ, UP0 ;  /* 0x000000ff05157287 */ /* 0x000fc40008000000 */
[----:B------:R-:W-:Y:S02]  /*1b90*/  UIADD3 UR4, UP0, UPT, UR38, 0x180, URZ ;  /* 0x0000018026047890 */ /* 0x000fe4000ff1e0ff */
[----:B------:R-:W-:Y:S01]  /*1ba0*/  ULEA UR5, UR21, UR13, 0x3 ;  /* 0x0000000d15057291 */ /* 0x000fe2000f8e18ff */
[----:B------:R-:W-:Y:S01]  /*1bb0*/  LOP3.LUT R12, R12, UR6, RZ, 0x3c, !PT ;  /* 0x000000060c0c7c12 */ /* 0x000fe2000f8e3cff */
[----:B------:R-:W-:Y:S02]  /*1bc0*/  USHF.L.U32 UR34, UR15, 0x6, URZ ;  /* 0x000000060f227899 */ /* 0x000fe400080006ff */
[----:B------:R-:W-:Y:S01]  /*1bd0*/  UIADD3 UR6, UP1, UPT, UR38, 0x80, URZ ;  /* 0x0000008026067890 */ /* 0x000fe2000ff3e0ff */
[----:B-1----:R-:W-:Y:S01]  /*1be0*/  SHF.L.U32 R0, R12, 0x1f, RZ ;  /* 0x0000001f0c007819 */ /* 0x002fe200000006ff */
[----:B------:R-:W-:Y:S02]  /*1bf0*/  ULEA UR24, UR24, UR13, 0x2 ;  /* 0x0000000d18187291 */ /* 0x000fe4000f8e10ff */
[----:B------:R-:W-:Y:S01]  /*1c00*/  UIADD3 UR15, UPT, UPT, UR15, 0x1, URZ ;  /* 0x000000010f0f7890 */ /* 0x000fe2000fffe0ff */
[----:B------:R3:W4:Y:S01]  /*1c10*/  SYNCS.PHASECHK.TRANS64.TRYWAIT P0, [UR5+0x20], R0 ;  /* 0x00002000ff0075a7 */ /* 0x0007220008001105 */
[----:B------:R-:W-:-:S02]  /*1c20*/  UIADD3.X UR5, UPT, UPT, URZ, UR39, URZ, UP0, !UPT ;  /* 0x00000027ff057290 */ /* 0x000fc400087fe4ff */
[----:B------:R-:W-:Y:S02]  /*1c30*/  UIADD3.X UR7, UPT, UPT, URZ, UR39, URZ, UP1, !UPT ;  /* 0x00000027ff077290 */ /* 0x000fe40008ffe4ff */
[----:B------:R-:W-:Y:S02]  /*1c40*/  UIADD3 UR32, UPT, UPT, UR24, 0x8400, URZ ;  /* 0x0000840018207890 */ /* 0x000fe4000fffe0ff */
[----:B------:R-:W-:Y:S02]  /*1c50*/  UISETP.NE.AND UP0, UPT, UR15, UR22, UPT ;  /* 0x000000160f00728c */ /* 0x000fe4000bf05270 */
[----:B------:R-:W-:Y:S02]  /*1c60*/  UIADD3 UR26, UPT, UPT, UR34, 0x20, URZ ;  /* 0x00000020221a7890 */ /* 0x000fe4000fffe0ff */
[----:B------:R-:W-:Y:S02]  /*1c70*/  UIADD3 UR24, UPT, UPT, UR24, 0xc400, URZ ;  /* 0x0000c40018187890 */ /* 0x000fe4000fffe0ff */
[----:B------:R-:W-:-:S02]  /*1c80*/  UIADD3 UR16, UPT, UPT, UR8, 0x28400, URZ ;  /* 0x0002840008107890 */ /* 0x000fc4000fffe0ff */
[----:B------:R-:W-:Y:S01]  /*1c90*/  UIADD3 UR8, UPT, UPT, UR8, 0x2a400, URZ ;  /* 0x0002a40008087890 */ /* 0x000fe2000fffe0ff */
[----:B------:R-:W-:Y:S01]  /*1ca0*/  UMOV UR10, 0xf0000 ;  /* 0x000f0000000a7882 */ /* 0x000fe20000000000 */
[----:B------:R-:W-:Y:S01]  /*1cb0*/  UMOV UR30, 0x0 ;  /* 0x00000000001e7882 */ /* 0x000fe20000000000 */
[----:B------:R-:W-:Y:S01]  /*1cc0*/  UMOV UR31, 0x10000000 ;  /* 0x10000000001f7882 */ /* 0x000fe20000000000 */
[----:B------:R-:W-:Y:S01]  /*1cd0*/  UMOV UR25, UR33 ;  /* 0x0000002100197c82 */ /* 0x000fe20008000000 */
[----:B------:R-:W-:Y:S01]  /*1ce0*/  UMOV UR27, UR35 ;  /* 0x00000023001b7c82 */ /* 0x000fe20008000000 */
[----:B------:R-:W-:Y:S01]  /*1cf0*/  UMOV UR28, UR36 ;  /* 0x00000024001c7c82 */ /* 0x000fe20008000000 */
[----:B------:R-:W-:Y:S01]  /*1d00*/  UTMALDG.3D.MULTICAST [UR32], [UR6], UR10, desc[UR30] ;  /* 0x00001e20060073b4 */ /* 0x000fe2000801180a */
[----:B------:R-:W-:Y:S01]  /*1d10*/  UMOV UR17, UR33 ;  /* 0x0000002100117c82 */ /* 0x000fe20008000000 */
[----:B------:R-:W-:Y:S01]  /*1d20*/  UMOV UR20, UR36 ;  /* 0x0000002400147c82 */ /* 0x000fe20008000000 */
[----:B------:R-:W-:Y:S01]  /*1d30*/  UMOV UR18, UR34 ;  /* 0x0000002200127c82 */ /* 0x000fe20008000000 */
[----:B------:R-:W-:Y:S01]  /*1d40*/  UMOV UR11, UR19 ;  /* 0x00000013000b7c82 */ /* 0x000fe20008000000 */
[----:B------:R-:W-:Y:S01]  /*1d50*/  UMOV UR12, UR36 ;  /* 0x00000024000c7c82 */ /* 0x000fe20008000000 */
[----:B------:R-:W-:Y:S01]  /*1d60*/  UMOV UR9, UR33 ;  /* 0x0000002100097c82 */ /* 0x000fe20008000000 */
[----:B------:R-:W-:Y:S01]  /*1d70*/  UMOV UR14, UR22 ;  /* 0x00000016000e7c82 */ /* 0x000fe20008000000 */
[----:B------:R1:W-:Y:S01]  /*1d80*/  UTMALDG.3D.MULTICAST [UR24], [UR6], UR10, desc[UR30] ;  /* 0x00001e18060073b4 */ /* 0x0003e2000801180a */
[----:B------:R-:W-:Y:S01]  /*1d90*/  UTMALDG.3D [UR16], [UR4], desc[UR30] ;  /* 0x00001e10040075b4 */ /* 0x000fe20008011000 */
[----:B-1----:R-:W-:-:S02]  /*1da0*/  UMOV UR10, UR26 ;  /* 0x0000001a000a7c82 */ /* 0x002fc40008000000 */
[----:B------:R1:W-:Y:S02]  /*1db0*/  UTMALDG.3D [UR8], [UR4], desc[UR30] ;  /* 0x00001e08040075b4 */ /* 0x0003e40008011000 */
[----:B-1----:R-:W-:Y:S01]  /*1dc0*/  UMOV UR4, UR21 ;  /* 0x0000001500047c82 */ /* 0x002fe20008000000 */
[----:B---3--:R-:W-:Y:S05]  /*1dd0*/  BRA.U UP0, `(.L_x_31) ;  /* 0xfffffffd00187547 */ /* 0x008fea000b83ffff */
.L_x_25:
[----:B------:R-:W-:Y:S01]  /*1de0*/  ULEA UR4, UR21, UR13, 0x3 ;  /* 0x0000000d15047291 */ /* 0x000fe2000f8e18ff */
[----:B-1----:R-:W-:Y:S01]  /*1df0*/  SHF.L.U32 R0, R12, 0x1f, RZ ;  /* 0x0000001f0c007819 */ /* 0x002fe200000006ff */
[----:B------:R-:W-:Y:S01]  /*1e00*/  @!P1 SYNCS.ARRIVE.TRANS64.A1T0 RZ, [UR13+0x88], RZ ;  /* 0x000088ffffff99a7 */ /* 0x000fe2000810000d */
[----:B------:R-:W-:-:S06]  /*1e10*/  UISETP.GT.AND UP0, UPT, UR45, UR44, UPT ;  /* 0x0000002c2d00728c */ /* 0x000fcc000bf04270 */
[----:B--2-4-:R1:W2:Y:S03]  /*1e20*/  SYNCS.PHASECHK.TRANS64.TRYWAIT P0, [UR4+0x20], R0 ;  /* 0x00002000ff0075a7 */ /* 0x0142a60008001104 */
[----:B------:R-:W-:Y:S05]  /*1e30*/  BRA.U !UP0, `(.L_x_32) ;  /* 0x0000000108ec7547 */ /* 0x000fea000b800000 */
[----:B------:R-:W-:Y:S01]  /*1e40*/  UIADD3 UR15, UPT, UPT, UR46, UR14, URZ ;  /* 0x0000000e2e0f7290 */ /* 0x000fe2000fffe0ff */
[----:B------:R-:W-:-:S11]  /*1e50*/  UMOV UR4, UR21 ;  /* 0x0000001500047c82 */ /* 0x000fd60008000000 */
.L_x_38:
[----:B------:R-:W-:Y:S01]  /*1e60*/  ULEA UR33, UR4, UR13, 0x3 ;  /* 0x0000000d04217291 */ /* 0x000fe2000f8e18ff */
[----:B--2---:R-:W-:Y:S01]  /*1e70*/  @!P3 MOV R2, 0xc000 ;  /* 0x0000c0000002b802 */ /* 0x004fe20000000f00 */
[----:B--2-4-:R-:W-:Y:S10]  /*1e80*/  @P0 BRA `(.L_x_33) ;  /* 0x00000000000c0947 */ /* 0x014ff40003800000 */
[----:B------:R-:W-:-:S04]  /*1e90*/  SHF.L.U32 R3, R12, 0x1f, RZ ;  /* 0x0000001f0c037819 */ /* 0x000fc800000006ff */
[----:B------:R-:W2:Y:S02]  /*1ea0*/  SYNCS.PHASECHK.TRANS64.TRYWAIT P0, [UR33+0x20], R3 ;  /* 0x00002003ff0075a7 */ /* 0x000ea40008001121 */
[----:B--2---:R-:W-:Y:S05]  /*1eb0*/  @!P0 BRA `(.L_x_34) ;  /* 0x0000006c00608947 */ /* 0x004fea0003800000 */
.L_x_33:
[----:B------:R2:W-:Y:S01]  /*1ec0*/  @!P3 SYNCS.ARRIVE.TRANS64 RZ, [UR33], R2 ;  /* 0x00000002ffffb9a7 */ /* 0x0005e20008000021 */
[----:B------:R-:W-:-:S04]  /*1ed0*/  ULOP3.LUT UR5, UR29, 0x2, URZ, 0xfc, !UPT ;  /* 0x000000021d057892 */ /* 0x000fc8000f8efcff */
[----:B------:R-:W-:-:S09]  /*1ee0*/  UISETP.NE.AND UP0, UPT, UR5, 0x2, UPT ;  /* 0x000000020500788c */ /* 0x000fd2000bf05270 */
[----:B------:R-:W-:Y:S05]  /*1ef0*/  BRA.U UP0, `(.L_x_35) ;  /* 0x0000000100047547 */ /* 0x000fea000b800000 */
[----:B------:R-:W-:Y:S05]  /*1f00*/  BPT.TRAP 0x1 ;  /* 0x000000040000795c */ /* 0x000fea0000300000 */
.L_x_35:
[----:B------:R-:W-:Y:S04]  /*1f10*/  BSSY.RECONVERGENT B0, `(.L_x_36) ;  /* 0x0000003000007945 */ /* 0x000fe80003800200 */
[----:B------:R-:W-:Y:S05]  /*1f20*/  @P2 BRA `(.L_x_37) ;  /* 0x0000000000042947 */ /* 0x000fea0003800000 */
[----:B------:R-:W-:Y:S05]  /*1f30*/  BPT.TRAP 0x1 ;  /* 0x000000040000795c */ /* 0x000fea0000300000 */
.L_x_37:
[----:B------:R-:W-:Y:S05]  /*1f40*/  BSYNC.RECONVERGENT B0 ;  /* 0x0000000000007941 */ /* 0x000fea0003800200 */
.L_x_36:
        /* <DEDUP_REMOVED lines=42> */
.L_x_32:
[C---:B------:R-:W-:Y:S01]  /*21f0*/  LEA R3, R11.reuse, UR13, 0x3 ;  /* 0x0000000d0b037c11 */ /* 0x040fe2000f8e18ff */
[----:B------:R-:W-:Y:S01]  /*2200*/  NOP ;  /* 0x0000000000007918 */ /* 0x000fe20000000000 */
[----:B-1----:R-:W-:Y:S02]  /*2210*/  SHF.L.U32 R0, R10, 0x1f, RZ ;  /* 0x0000001f0a007819 */ /* 0x002fe400000006ff */
[----:B------:R-:W-:Y:S02]  /*2220*/  LEA R5, R11, UR13, 0x4 ;  /* 0x0000000d0b057c11 */ /* 0x000fe4000f8e20ff */
[----:B--2-4-:R-:W1:Y:S02]  /*2230*/  SYNCS.PHASECHK.TRANS64.TRYWAIT P0, [R3+URZ+0x90], R0 ;  /* 0x00009000030075a7 */ /* 0x014e6400080011ff */
[----:B-1----:R-:W-:Y:S05]  /*2240*/  @!P0 BRA `(.L_x_39) ;  /* 0x0000006800948947 */ /* 0x002fea0003800000 */
.L_x_141:
[----:B------:R-:W2:Y:S01]  /*2250*/  LDS.128 R4, [R5+0x120] ;  /* 0x0001200005047984 */ /* 0x000ea20000000c00 */
[----:B------:R-:W-:Y:S01]  /*2260*/  UISETP.GE.AND UP0, UPT, UR42, 0x1, UPT ;  /* 0x000000012a00788c */ /* 0x000fe2000bf06270 */
[----:B------:R-:W-:Y:S01]  /*2270*/  @!PT LDS RZ, [RZ] ;  /* 0x00000000fffff984 */ /* 0x000fe20000000800 */
[----:B------:R-:W-:Y:S01]  /*2280*/  @!PT LDS RZ, [RZ] ;  /* 0x00000000fffff984 */ /* 0x000fe20000000800 */
[----:B------:R-:W-:Y:S01]  /*2290*/  @!PT LDS RZ, [RZ] ;  /* 0x00000000fffff984 */ /* 0x000fe20000000800 */
[----:B------:R-:W-:Y:S01]  /*22a0*/  @!PT LDS RZ, [RZ] ;  /* 0x00000000fffff984 */ /* 0x000fe20000000800 */
[----:B------:R3:W-:Y:S06]  /*22b0*/  MEMBAR.ALL.CTA ;  /* 0x0000000000007992 */ /* 0x0007ec0000008000 */
[----:B---3--:R-:W3:Y:S01]  /*22c0*/  FENCE.VIEW.ASYNC.S ;  /* 0x00000000000073c6 */ /* 0x008ee20000000000 */
[----:B--2---:R-:W-:-:S13]  /*22d0*/  LOP3.LUT P0, RZ, R6, 0x1, RZ, 0xc0, !PT ;  /* 0x0000000106ff7812 */ /* 0x004fda000780c0ff */
[----:B---3--:R-:W-:Y:S01]  /*22e0*/  VOTEU.ANY UP1, P0 ;  /* 0x0000000000ff7886 */ /* 0x008fe20000020100 */
[----:B------:R-:W-:-:S13]  /*22f0*/  PLOP3.LUT P0, PT, PT, PT, UP1, 0x80, 0x8 ;  /* 0x000000000008781c */ /* 0x000fda0003f0f018 */
[----:B-1----:R-:W-:Y:S02]  /*2300*/  @P0 LOP3.LUT R0, R5, 0xffff, RZ, 0xc0, !PT ;  /* 0x0000ffff05000812 */ /* 0x002fe400078ec0ff */
[----:B------:R-:W-:Y:S02]  /*2310*/  @P0 MOV R2, R4 ;  /* 0x0000000400020202 */ /* 0x000fe40000000f00 */
[----:B------:R-:W-:Y:S01]  /*2320*/  @P0 R2UR UR5, R0 ;  /* 0x00000000000502ca */ /* 0x000fe200000e0000 */
[----:B------:R-:W-:Y:S01]  /*2330*/  VIADD R0, R3, 0xa0 ;  /* 0x000000a003007836 */ /* 0x000fe20000000000 */
[----:B------:R-:W-:Y:S02]  /*2340*/  @P0 SHF.R.U32.HI R4, RZ, 0x10, R5 ;  /* 0x00000010ff040819 */ /* 0x000fe40000011605 */
[----:B------:R-:W-:Y:S02]  /*2350*/  @P0 R2UR UR6, R2 ;  /* 0x00000000020602ca */ /* 0x000fe400000e0000 */
[----:B------:R-:W-:-:S02]  /*2360*/  PRMT R0, RZ, 0x654, R0 ;  /* 0x00000654ff007816 */ /* 0x000fc40000000000 */
[----:B------:R-:W-:Y:S02]  /*2370*/  @P0 R2UR UR4, R4 ;  /* 0x00000000040402ca */ /* 0x000fe400000e0000 */
[----:B------:R1:W-:Y:S03]  /*2380*/  SYNCS.ARRIVE.TRANS64.RED.A1T0 RZ, [R0+URZ], RZ ;  /* 0x000000ff00ff79a7 */ /* 0x0003e600081004ff */
[----:B------:R-:W-:-:S04]  /*2390*/  @UP1 UMOV UR37, UR5 ;  /* 0x0000000500251c82 */ /* 0x000fc80008000000 */
[----:B------:R-:W-:-:S04]  /*23a0*/  @UP1 UMOV UR40, UR6 ;  /* 0x0000000600281c82 */ /* 0x000fc80008000000 */
[----:B------:R-:W-:Y:S01]  /*23b0*/  @UP1 UMOV UR36, UR4 ;  /* 0x0000000400241c82 */ /* 0x000fe20008000000 */
[----:B------:R-:W-:Y:S05]  /*23c0*/  BRA.U !UP0, `(.L_x_40) ;  /* 0x0000000108d47547 */ /* 0x000fea000b800000 */
[----:B------:R-:W2:Y:S01]  /*23d0*/  LDCU.128 UR16, c[0x0][0xb10] ;  /* 0x00016200ff1077ac */ /* 0x000ea20008000c00 */
[----:B------:R-:W3:Y:S01]  /*23e0*/  LDCU UR12, c[0x0][0xb20] ;  /* 0x00016400ff0c77ac */ /* 0x000ee20008000800 */
[----:B------:R-:W4:Y:S01]  /*23f0*/  LDCU UR20, c[0x0][0xb0c] ;  /* 0x00016180ff1477ac */ /* 0x000f220008000800 */
[----:B------:R-:W1:Y:S01]  /*2400*/  LDCU.64 UR8, c[0x0][0xb28] ;  /* 0x00016500ff0877ac */ /* 0x000e620008000a00 */
[----:B------:R-:W-:Y:S02]  /*2410*/  UISETP.NE.AND UP3, UPT, UR42, 0x1, UPT ;  /* 0x000000012a00788c */ /* 0x000fe4000bf65270 */
[----:B--2---:R-:W-:Y:S02]  /*2420*/  UIMAD.WIDE.U32 UR6, UR41, UR19, URZ ;  /* 0x00000013290672a5 */ /* 0x004fe4000f8e00ff */
[----:B------:R-:W-:Y:S02]  /*2430*/  UIMAD.WIDE.U32 UR4, UR43, UR16, URZ ;  /* 0x000000102b0472a5 */ /* 0x000fe4000f8e00ff */
[----:B------:R-:W-:-:S02]  /*2440*/  UISETP.NE.AND UP0, UPT, UR18, 0x1, UPT ;  /* 0x000000011200788c */ /* 0x000fc4000bf05270 */
[----:B------:R-:W-:Y:S01]  /*2450*/  UIMAD.WIDE.U32 UR24, UR37, UR19, URZ ;  /* 0x00000013251872a5 */ /* 0x000fe2000f8e00ff */
[----:B------:R-:W-:Y:S02]  /*2460*/  UMOV UR6, UR7 ;  /* 0x0000000700067c82 */ /* 0x000fe40008000000 */
[----:B------:R-:W-:Y:S01]  /*2470*/  UMOV UR4, UR5 ;  /* 0x0000000500047c82 */ /* 0x000fe20008000000 */
[----:B---3--:R-:W-:Y:S02]  /*2480*/  USHF.R.U32.HI UR6, URZ, UR12, UR6 ;  /* 0x0000000cff067299 */ /* 0x008fe40008011606 */
[----:B----4-:R-:W-:Y:S02]  /*2490*/  UISETP.NE.AND UP2, UPT, UR20, 0x1, UPT ;  /* 0x000000011400788c */ /* 0x010fe4000bf45270 */
[----:B------:R-:W-:Y:S02]  /*24a0*/  USHF.R.U32.HI UR4, URZ, UR17, UR4 ;  /* 0x00000011ff047299 */ /* 0x000fe40008011604 */
[----:B------:R-:W-:-:S02]  /*24b0*/  USEL UR5, UR41, UR6, !UP0 ;  /* 0x0000000629057287 */ /* 0x000fc4000c000000 */
[----:B------:R-:W-:Y:S02]  /*24c0*/  USEL UR6, UR43, UR4, !UP2 ;  /* 0x000000042b067287 */ /* 0x000fe4000d000000 */
[----:B-1----:R-:W-:Y:S01]  /*24d0*/  UIMAD.WIDE.U32 UR10, UR5, UR8, URZ ;  /* 0x00000008050a72a5 */ /* 0x002fe2000f8e00ff */
[----:B------:R-:W-:Y:S01]  /*24e0*/  UMOV UR4, UR25 ;  /* 0x0000001900047c82 */ /* 0x000fe20008000000 */
[----:B------:R-:W-:Y:S02]  /*24f0*/  UIMAD.WIDE.U32 UR14, UR40, UR16, URZ ;  /* 0x00000010280e72a5 */ /* 0x000fe4000f8e00ff */
[----:B------:R-:W-:-:S03]  /*2500*/  UIMAD.WIDE.U32 UR24, UR6, UR8, URZ ;  /* 0x00000008061872a5 */ /* 0x000fc6000f8e00ff */
[----:B------:R-:W-:Y:S01]  /*2510*/  UMOV UR10, UR11 ;  /* 0x0000000b000a7c82 */ /* 0x000fe20008000000 */
[----:B------:R-:W-:Y:S02]  /*2520*/  USHF.R.U32.HI UR4, URZ, UR12, UR4 ;  /* 0x0000000cff047299 */ /* 0x000fe40008011604 */
[----:B------:R-:W-:Y:S01]  /*2530*/  @UP3 USHF.R.U32.HI UR5, URZ, UR9, UR10 ;  /* 0x00000009ff053299 */ /* 0x000fe2000801160a */
[----:B------:R-:W-:Y:S01]  /*2540*/  UMOV UR14, UR15 ;  /* 0x0000000f000e7c82 */ /* 0x000fe20008000000 */
[----:B------:R-:W-:Y:S01]  /*2550*/  UMOV UR24, UR25 ;  /* 0x0000001900187c82 */ /* 0x000fe20008000000 */
[----:B------:R-:W-:Y:S02]  /*2560*/  USHF.R.U32.HI UR17, URZ, UR17, UR14 ;  /* 0x00000011ff117299 */ /* 0x000fe4000801160e */
[----:B------:R-:W-:Y:S02]  /*2570*/  USEL UR4, UR37, UR4, !UP0 ;  /* 0x0000000425047287 */ /* 0x000fe4000c000000 */
[----:B------:R-:W-:-:S02]  /*2580*/  @UP3 USHF.R.U32.HI UR6, URZ, UR9, UR24 ;  /* 0x00000009ff063299 */ /* 0x000fc40008011618 */
[----:B------:R-:W-:Y:S02]  /*2590*/  UIMAD UR7, UR42, UR5, URZ ;  /* 0x000000052a0772a4 */ /* 0x000fe4000f8e02ff */
[----:B------:R-:W-:Y:S02]  /*25a0*/  USEL UR5, UR40, UR17, !UP2 ;  /* 0x0000001128057287 */ /* 0x000fe4000d000000 */
[----:B------:R-:W-:Y:S02]  /*25b0*/  UIMAD UR10, UR42, UR6, URZ ;  /* 0x000000062a0a72a4 */ /* 0x000fe4000f8e02ff */
[----:B------:R-:W-:Y:S02]  /*25c0*/  UISETP.GE.AND UP0, UPT, UR4, UR7, UPT ;  /* 0x000000070400728c */ /* 0x000fe4000bf06270 */
[----:B------:R-:W-:Y:S02]  /*25d0*/  UIMAD.WIDE.U32 UR14, UR4, UR8, URZ ;  /* 0x00000008040e72a5 */ /* 0x000fe4000f8e00ff */
[----:B------:R-:W-:-:S02]  /*25e0*/  UISETP.GE.OR UP0, UPT, UR5, UR10, UP0 ;  /* 0x0000000a0500728c */ /* 0x000fc40008706670 */
        /* <DEDUP_REMOVED lines=19> */
.L_x_40:
[----:B------:R-:W2:Y:S02]  /*2720*/  LDCU UR4, c[0x0][0xb30] ;  /* 0x00016600ff0477ac */ /* 0x000ea40008000800 */
[----:B--2---:R-:W-:-:S09]  /*2730*/  UISETP.NE.AND UP0, UPT, UR4, 0x1, UPT ;  /* 0x000000010400788c */ /* 0x004fd2000bf05270 */
[----:B------:R-:W-:Y:S05]  /*2740*/  BRA.U UP0, `(.L_x_41) ;  /* 0x0000000100447547 */ /* 0x000fea000b800000 */
[----:B------:R-:W2:Y:S01]  /*2750*/  LDCU.128 UR8, c[0x0][0xb10] ;  /* 0x00016200ff0877ac */ /* 0x000ea20008000c00 */
[----:B------:R-:W3:Y:S01]  /*2760*/  LDCU UR12, c[0x0][0xb0c] ;  /* 0x00016180ff0c77ac */ /* 0x000ee20008000800 */
[----:B------:R-:W4:Y:S01]  /*2770*/  LDCU UR14, c[0x0][0xb20] ;  /* 0x00016400ff0e77ac */ /* 0x000f220008000800 */
[----:B--2---:R-:W-:Y:S02]  /*2780*/  UIMAD.WIDE.U32 UR6, UR40, UR8, URZ ;  /* 0x00000008280672a5 */ /* 0x004fe4000f8e00ff */
[----:B------:R-:W-:Y:S02]  /*2790*/  UIMAD.WIDE.U32 UR4, UR37, UR11, URZ ;  /* 0x0000000b250472a5 */ /* 0x000fe4000f8e00ff */
[----:B---3--:R-:W-:Y:S02]  /*27a0*/  UISETP.NE.AND UP2, UPT, UR12, 0x1, UPT ;  /* 0x000000010c00788c */ /* 0x008fe4000bf45270 */
[----:B------:R-:W-:Y:S01]  /*27b0*/  UISETP.NE.AND UP0, UPT, UR10, 0x1, UPT ;  /* 0x000000010a00788c */ /* 0x000fe2000bf05270 */
[----:B------:R-:W-:-:S02]  /*27c0*/  UMOV UR6, UR7 ;  /* 0x0000000700067c82 */ /* 0x000fc40008000000 */
[----:B------:R-:W-:Y:S01]  /*27d0*/  UMOV UR4, UR5 ;  /* 0x0000000500047c82 */ /* 0x000fe20008000000 */
[----:B------:R-:W-:Y:S02]  /*27e0*/  USHF.R.U32.HI UR9, URZ, UR9, UR6 ;  /* 0x00000009ff097299 */ /* 0x000fe40008011606 */
[----:B----4-:R-:W-:Y:S02]  /*27f0*/  USHF.R.U32.HI UR4, URZ, UR14, UR4 ;  /* 0x0000000eff047299 */ /* 0x010fe40008011604 */
[----:B------:R-:W-:Y:S02]  /*2800*/  USEL UR5, UR40, UR9, !UP2 ;  /* 0x0000000928057287 */ /* 0x000fe4000d000000 */
[----:B------:R-:W-:-:S04]  /*2810*/  USEL UR4, UR37, UR4, !UP0 ;  /* 0x0000000425047287 */ /* 0x000fc8000c000000 */
[----:B------:R-:W-:Y:S02]  /*2820*/  UIADD3 UR6, UPT, UPT, UR5, -UR4, URZ ;  /* 0x8000000405067290 */ /* 0x000fe4000fffe0ff */
[----:B------:R-:W-:Y:S02]  /*2830*/  UIADD3 UR4, UPT, UPT, -UR5, UR4, URZ ;  /* 0x0000000405047290 */ /* 0x000fe4000fffe1ff */
[----:B------:R-:W-:Y:S02]  /*2840*/  UIMAD UR37, UR6, UR10, UR37 ;  /* 0x0000000a062572a4 */ /* 0x000fe4000f8e0225 */
[----:B------:R-:W-:-:S12]  /*2850*/  UIMAD UR40, UR4, UR12, UR40 ;  /* 0x0000000c042872a4 */ /* 0x000fd8000f8e0228 */
.L_x_41:
[----:B------:R-:W-:Y:S01]  /*2860*/  VIADD R11, R11, 0x1 ;  /* 0x000000010b0b7836 */ /* 0x000fe20000000000 */
[----:B------:R-:W-:Y:S01]  /*2870*/  R2UR UR4, R58 ;  /* 0x000000003a0472ca */ /* 0x000fe200000e0000 */
[----:B------:R-:W-:Y:S01]  /*2880*/  UIADD3 UR20, UPT, UPT, UR37, UR63, URZ ;  /* 0x0000003f25147290 */ /* 0x000fe2000fffe0ff */
[----:B------:R-:W-:Y:S02]  /*2890*/  PLOP3.LUT P1, PT, PT, PT, PT, 0x80, 0x8 ;  /* 0x000000000008781c */ /* 0x000fe40003f2f070 */
[----:B------:R-:W-:-:S04]  /*28a0*/  ISETP.NE.AND P0, PT, R11, 0x2, PT ;  /* 0x000000020b00780c */ /* 0x000fc80003f05270 */
[----:B------:R-:W-:Y:S02]  /*28b0*/  SEL R3, RZ, 0x1, P0 ;  /* 0x00000001ff037807 */ /* 0x000fe40000000000 */
[----:B------:R-:W-:Y:S02]  /*28c0*/  SEL R11, R11, RZ, P0 ;  /* 0x000000ff0b0b7207 */ /* 0x000fe40000000000 */
[----:B------:R-:W-:Y:S01]  /*28d0*/  LOP3.LUT R10, R10, R3, RZ, 0x3c, !PT ;  /* 0x000000030a0a7212 */ /* 0x000fe200078e3cff */
[----:B------:R-:W-:Y:S01]  /*28e0*/  UIADD3 UR16, UPT, UPT, UR40, UR4, URZ ;  /* 0x0000000428107290 */ /* 0x000fe2000fffe0ff */
[----:B------:R-:W-:Y:S11]  /*28f0*/  BRA.U UP1, `(.L_x_42) ;  /* 0xffffffed01e07547 */ /* 0x000ff6000b83ffff */
[----:B------:R-:W-:Y:S01]  /*2900*/  UIADD3 UR13, UPT, UPT, UR13, 0x20, URZ ;  /* 0x000000200d0d7890 */ /* 0x000fe2000fffe0ff */
[----:B------:R-:W-:-:S03]  /*2910*/  SHF.L.U32 R3, R12, 0x1f, RZ ;  /* 0x0000001f0c037819 */ /* 0x000fc600000006ff */
[----:B------:R-:W-:-:S09]  /*2920*/  ULEA UR4, UR21, UR13, 0x3 ;  /* 0x0000000d15047291 */ /* 0x000fd2000f8e18ff */
[----:B------:R-:W2:Y:S02]  /*2930*/  SYNCS.PHASECHK.TRANS64.TRYWAIT P0, [UR4], R3 ;  /* 0x00000003ff0075a7 */ /* 0x000ea40008001104 */
[----:B--2---:R-:W-:Y:S05]  /*2940*/  @!P0 BRA `(.L_x_43) ;  /* 0x0000006000e88947 */ /* 0x004fea0003800000 */
.L_x_143:
[----:B------:R-:W-:-:S04]  /*2950*/  UIADD3 UR4, UPT, UPT, UR21, 0x1, URZ ;  /* 0x0000000115047890 */ /* 0x000fc8000fffe0ff */
[----:B------:R-:W-:-:S04]  /*2960*/  UISETP.NE.AND UP0, UPT, UR4, 0x4, UPT ;  /* 0x000000040400788c */ /* 0x000fc8000bf05270 */
[----:B------:R-:W-:Y:S02]  /*2970*/  USEL UR6, URZ, 0x1, UP0 ;  /* 0x00000001ff067887 */ /* 0x000fe40008000000 */
[----:B------:R-:W-:-:S04]  /*2980*/  USEL UR4, UR4, URZ, UP0 ;  /* 0x000000ff04047287 */ /* 0x000fc80008000000 */
[----:B------:R-:W-:Y:S01]  /*2990*/  ULEA UR5, UR4, UR13, 0x3 ;  /* 0x0000000d04057291 */ /* 0x000fe2000f8e18ff */
[----:B------:R-:W-:-:S04]  /*29a0*/  LOP3.LUT R2, R12, UR6, RZ, 0x3c, !PT ;  /* 0x000000060c027c12 */ /* 0x000fc8000f8e3cff */
[----:B-1----:R-:W-:-:S04]  /*29b0*/  SHF.L.U32 R3, R2, 0x1f, RZ ;  /* 0x0000001f02037819 */ /* 0x002fc800000006ff */
[----:B------:R-:W1:Y:S02]  /*29c0*/  SYNCS.PHASECHK.TRANS64.TRYWAIT P0, [UR5], R3 ;  /* 0x00000003ff0075a7 */ /* 0x000e640008001105 */
[----:B-1----:R-:W-:Y:S05]  /*29d0*/  @!P0 BRA `(.L_x_44) ;  /* 0x0000006000dc8947 */ /* 0x002fea0003800000 */
.L_x_145:
        /* <DEDUP_REMOVED lines=9> */
.L_x_147:
[----:B------:R-:W-:-:S04]  /*2a70*/  UIADD3 UR4, UPT, UPT, UR4, 0x1, URZ ;  /* 0x0000000104047890 */ /* 0x000fc8000fffe0ff */
[----:B------:R-:W-:-:S04]  /*2a80*/  UISETP.NE.AND UP0, UPT, UR4, 0x4, UPT ;  /* 0x000000040400788c */ /* 0x000fc8000bf05270 */
[----:B------:R-:W-:Y:S02]  /*2a90*/  USEL UR5, URZ, 0x1, UP0 ;  /* 0x00000001ff057887 */ /* 0x000fe40008000000 */
[----:B------:R-:W-:-:S04]  /*2aa0*/  USEL UR4, UR4, URZ, UP0 ;  /* 0x000000ff04047287 */ /* 0x000fc80008000000 */
[----:B------:R-:W-:Y:S01]  /*2ab0*/  ULEA UR4, UR4, UR13, 0x3 ;  /* 0x0000000d04047291 */ /* 0x000fe2000f8e18ff */
[----:B-1----:R-:W-:-:S04]  /*2ac0*/  LOP3.LUT R3, R2, UR5, RZ, 0x3c, !PT ;  /* 0x0000000502037c12 */ /* 0x002fc8000f8e3cff */
[----:B------:R-:W-:Y:S01]  /*2ad0*/  SHF.L.U32 R3, R3, 0x1f, RZ ;  /* 0x0000001f03037819 */ /* 0x000fe200000006ff */
[----:B------:R-:W-:-:S07]  /*2ae0*/  IMAD.U32 R0, RZ, RZ, UR4 ;  /* 0x00000004ff007e24 */ /* 0x000fce000f8e00ff */
.L_x_46:
[----:B-1----:R1:W2:Y:S02]  /*2af0*/  SYNCS.PHASECHK.TRANS64.TRYWAIT P0, [R0+URZ], R3 ;  /* 0x00000003000075a7 */ /* 0x0022a400080011ff */
[----:B--2---:R-:W-:Y:S05]  /*2b00*/  @!P0 NANOSLEEP.SYNCS 0x989680 ;  /* 0x009896800000895d */ /* 0x004fea0003900000 */
[----:B------:R-:W2:Y:S02]  /*2b10*/  @!P0 SYNCS.PHASECHK.TRANS64 P0, [R0+URZ], R3 ;  /* 0x00000003000085a7 */ /* 0x000ea400080010ff */
[----:B--2---:R-:W-:Y:S05]  /*2b20*/  @P0 EXIT ;  /* 0x000000000000094d */ /* 0x004fea0003800000 */
[----:B------:R-:W-:Y:S05]  /*2b30*/  BRA `(.L_x_46) ;  /* 0xfffffffc00ec7947 */ /* 0x000fea000383ffff */
.L_x_22:
[----:B------:R-:W-:-:S04]  /*2b40*/  UISETP.NE.AND UP0, UPT, UR47, URZ, UPT ;  /* 0x000000ff2f00728c */ /* 0x000fc8000bf05270 */
[----:B------:R-:W-:-:S09]  /*2b50*/  UISETP.NE.OR UP0, UPT, UR17, 0x1, UP0 ;  /* 0x000000011100788c */ /* 0x000fd20008705670 */
[----:B------:R-:W-:Y:S05]  /*2b60*/  BRA.U UP0, `(.L_x_47) ;  /* 0x0000000500487547 */ /* 0x000fea000b800000 */
[----:B------:R-:W-:Y:S01]  /*2b70*/  ISETP.GE.U32.AND P2, PT, R0, 0x4, PT ;  /* 0x000000040000780c */ /* 0x000fe20003f46070 */
[----:B------:R-:W-:Y:S01]  /*2b80*/  IMAD.MOV.U32 R12, RZ, RZ, 0x1 ;  /* 0x00000001ff0c7424 */ /* 0x000fe200078e00ff */
[----:B------:R-:W-:Y:S02]  /*2b90*/  CS2R R10, SRZ ;  /* 0x00000000000a7805 */ /* 0x000fe4000001ff00 */
[----:B------:R-:W-:Y:S01]  /*2ba0*/  CS2R R8, SRZ ;  /* 0x0000000000087805 */ /* 0x000fe2000001ff00 */
[----:B------:R-:W-:Y:S01]  /*2bb0*/  UMOV UR6, 0x400 ;  /* 0x0000040000067882 */ /* 0x000fe20000000000 */
[----:B------:R-:W-:Y:S01]  /*2bc0*/  UMOV UR5, URZ ;  /* 0x000000ff00057c82 */ /* 0x000fe20008000000 */
[----:B------:R-:W-:-:S12]  /*2bd0*/  ULEA UR6, UR47, UR6, 0x18 ;  /* 0x000000062f067291 */ /* 0x000fd8000f8ec0ff */
.L_x_51:
[----:B------:R-:W-:Y:S02]  /*2be0*/  LEA R2, R8, UR6, 0x3 ;  /* 0x0000000608027c11 */ /* 0x000fe4000f8e18ff */
[----:B------:R-:W-:-:S03]  /*2bf0*/  SHF.L.U32 R5, R9, 0x1f, RZ ;  /* 0x0000001f09057819 */ /* 0x000fc600000006ff */
[----:B------:R-:W-:Y:S01]  /*2c00*/  VIADD R4, R2, 0x100 ;  /* 0x0000010002047836 */ /* 0x000fe20000000000 */
[----:B------:R-:W1:Y:S02]  /*2c10*/  SYNCS.PHASECHK.TRANS64.TRYWAIT P0, [R2+URZ+0xf0], R5 ;  /* 0x0000f005020075a7 */ /* 0x000e6400080011ff */
[----:B-1----:R-:W-:Y:S05]  /*2c20*/  @!P0 BRA `(.L_x_48) ;  /* 0x0000006000788947 */ /* 0x002fea0003800000 */
.L_x_148:
[----:B------:R-:W-:Y:S01]  /*2c30*/  ULEA UR4, UR5, UR6, 0x3 ;  /* 0x0000000605047291 */ /* 0x000fe2000f8e18ff */
[----:B------:R-:W-:Y:S02]  /*2c40*/  PRMT R4, RZ, 0x654, R4 ;  /* 0x00000654ff047816 */ /* 0x000fe40000000004 */
[----:B-1----:R-:W-:Y:S01]  /*2c50*/  SHF.L.U32 R5, R12, 0x1f, RZ ;  /* 0x0000001f0c057819 */ /* 0x002fe200000006ff */
[----:B------:R-:W-:Y:S01]  /*2c60*/  UIADD3 UR7, UPT, UPT, UR4, 0x90, URZ ;  /* 0x0000009004077890 */ /* 0x000fe2000fffe0ff */
[----:B------:R1:W-:Y:S05]  /*2c70*/  SYNCS.ARRIVE.TRANS64.RED.A1T0 RZ, [R4+URZ], RZ ;  /* 0x000000ff04ff79a7 */ /* 0x0003ea00081004ff */
[----:B------:R-:W-:Y:S01]  /*2c80*/  IMAD.U32 R7, RZ, RZ, UR7 ;  /* 0x00000007ff077e24 */ /* 0x000fe2000f8e00ff */
[----:B------:R-:W2:Y:S04]  /*2c90*/  SYNCS.PHASECHK.TRANS64.TRYWAIT P0, [UR4+0xa0], R5 ;  /* 0x0000a005ff0075a7 */ /* 0x000ea80008001104 */
[----:B------:R-:W-:Y:S01]  /*2ca0*/  PRMT R6, R0, 0x654, R7 ;  /* 0x0000065400067816 */ /* 0x000fe20000000007 */
[----:B-1----:R-:W-:Y:S01]  /*2cb0*/  @!P2 IMAD.MOV.U32 R4, RZ, RZ, 0x10 ;  /* 0x00000010ff04a424 */ /* 0x002fe200078e00ff */
[----:B--2---:R-:W-:Y:S06]  /*2cc0*/  @!P0 BRA `(.L_x_49) ;  /* 0x0000006000648947 */ /* 0x004fec0003800000 */
.L_x_150:
[----:B------:R-:W-:Y:S01]  /*2cd0*/  ULEA UR8, UR5, UR6, 0x4 ;  /* 0x0000000605087291 */ /* 0x000fe2000f8e20ff */
[----:B------:R-:W-:Y:S01]  /*2ce0*/  SEL R3, R6, R3, !P2 ;  /* 0x0000000306037207 */ /* 0x000fe20005000000 */
[----:B------:R-:W-:Y:S01]  /*2cf0*/  UIADD3 UR9, UPT, UPT, UR4, 0x90, URZ ;  /* 0x0000009004097890 */ /* 0x000fe2000fffe0ff */
[----:B-1----:R-:W-:Y:S01]  /*2d00*/  LEA R2, R11, UR6, 0x3 ;  /* 0x000000060b027c11 */ /* 0x002fe2000f8e18ff */
[----:B------:R-:W-:Y:S01]  /*2d10*/  UIADD3 UR8, UPT, UPT, UR8, 0x120, URZ ;  /* 0x0000012008087890 */ /* 0x000fe2000fffe0ff */
[----:B------:R-:W-:Y:S01]  /*2d20*/  SHF.L.U32 R5, R10, 0x1f, RZ ;  /* 0x0000001f0a057819 */ /* 0x000fe200000006ff */
[----:B------:R1:W-:Y:S01]  /*2d30*/  @!P2 SYNCS.ARRIVE.TRANS64.RED RZ, [R3+URZ], R4 ;  /* 0x0000000403ffa9a7 */ /* 0x0003e200080004ff */
[----:B------:R-:W-:Y:S01]  /*2d40*/  UIADD3 UR4, UPT, UPT, UR5, 0x1, URZ ;  /* 0x0000000105047890 */ /* 0x000fe2000fffe0ff */
[----:B------:R-:W-:-:S03]  /*2d50*/  VIADD R8, R8, 0x1 ;  /* 0x0000000108087836 */ /* 0x000fc60000000000 */
[----:B------:R-:W-:Y:S02]  /*2d60*/  UISETP.NE.AND UP0, UPT, UR4, 0x2, UPT ;  /* 0x000000020400788c */ /* 0x000fe4000bf05270 */
[----:B------:R-:W-:Y:S06]  /*2d70*/  UGETNEXTWORKID.BROADCAST [UR8], [UR9] ;  /* 0x00000000080073ca */ /* 0x000fec0008000100 */
[----:B------:R-:W-:Y:S01]  /*2d80*/  USEL UR7, URZ, 0x1, UP0 ;  /* 0x00000001ff077887 */ /* 0x000fe20008000000 */
[----:B------:R-:W-:Y:S01]  /*2d90*/  ISETP.NE.AND P0, PT, R8, 0x2, PT ;  /* 0x000000020800780c */ /* 0x000fe20003f05270 */
[----:B------:R-:W-:Y:S01]  /*2da0*/  USEL UR5, UR4, URZ, UP0 ;  /* 0x000000ff04057287 */ /* 0x000fe20008000000 */
[----:B------:R-:W2:Y:S03]  /*2db0*/  SYNCS.PHASECHK.TRANS64.TRYWAIT P1, [R2+URZ+0x90], R5 ;  /* 0x00009005020075a7 */ /* 0x000ea600080211ff */
[----:B------:R-:W-:Y:S01]  /*2dc0*/  LOP3.LUT R12, R12, UR7, RZ, 0x3c, !PT ;  /* 0x000000070c0c7c12 */ /* 0x000fe2000f8e3cff */
[----:B-12---:R-:W-:Y:S07]  /*2dd0*/  @!P1 BRA `(.L_x_50) ;  /* 0x0000006000389947 */ /* 0x006fee0003800000 */
.L_x_151:
[C---:B------:R-:W-:Y:S01]  /*2de0*/  LEA R4, R11.reuse, UR6, 0x4 ;  /* 0x000000060b047c11 */ /* 0x040fe2000f8e20ff */
[----:B-1----:R-:W-:Y:S01]  /*2df0*/  VIADD R2, R2, 0xa0 ;  /* 0x000000a002027836 */ /* 0x002fe20000000000 */
[----:B------:R-:W-:Y:S01]  /*2e00*/  SEL R8, R8, RZ, P0 ;  /* 0x000000ff08087207 */ /* 0x000fe20000000000 */
[----:B------:R-:W-:-:S03]  /*2e10*/  VIADD R11, R11, 0x1 ;  /* 0x000000010b0b7836 */ /* 0x000fc60000000000 */
[----:B------:R-:W1:Y:S01]  /*2e20*/  LDS.128 R4, [R4+0x120] ;  /* 0x0001200004047984 */ /* 0x000e620000000c00 */
[----:B------:R-:W-:Y:S02]  /*2e30*/  PRMT R2, RZ, 0x654, R2 ;  /* 0x00000654ff027816 */ /* 0x000fe40000000002 */
[C---:B------:R-:W-:Y:S01]  /*2e40*/  ISETP.NE.AND P1, PT, R11.reuse, 0x2, PT ;  /* 0x000000020b00780c */ /* 0x040fe20003f25270 */
[----:B------:R-:W-:Y:S01]  /*2e50*/  @!PT LDS RZ, [RZ] ;  /* 0x00000000fffff984 */ /* 0x000fe20000000800 */
[----:B------:R-:W-:Y:S01]  /*2e60*/  @!PT LDS RZ, [RZ] ;  /* 0x00000000fffff984 */ /* 0x000fe20000000800 */
[----:B------:R-:W-:Y:S01]  /*2e70*/  @!PT LDS RZ, [RZ] ;  /* 0x00000000fffff984 */ /* 0x000fe20000000800 */
[----:B------:R-:W-:Y:S01]  /*2e80*/  @!PT LDS RZ, [RZ] ;  /* 0x00000000fffff984 */ /* 0x000fe20000000800 */
[----:B------:R2:W-:Y:S06]  /*2e90*/  MEMBAR.ALL.CTA ;  /* 0x0000000000007992 */ /* 0x0005ec0000008000 */
[----:B--2---:R-:W2:Y:S01]  /*2ea0*/  FENCE.VIEW.ASYNC.S ;  /* 0x00000000000073c6 */ /* 0x004ea20000000000 */
[----:B------:R-:W-:Y:S01]  /*2eb0*/  SEL R11, R11, RZ, P1 ;  /* 0x000000ff0b0b7207 */ /* 0x000fe20000800000 */
[----:B--2---:R2:W-:Y:S01]  /*2ec0*/  SYNCS.ARRIVE.TRANS64.RED.A1T0 RZ, [R2+URZ], RZ ;  /* 0x000000ff02ff79a7 */ /* 0x0045e200081004ff */
[----:B-1----:R-:W-:-:S02]  /*2ed0*/  LOP3.LUT P3, RZ, R6, 0x1, RZ, 0xc0, !PT ;  /* 0x0000000106ff7812 */ /* 0x002fc4000786c0ff */
[----:B------:R-:W-:-:S04]  /*2ee0*/  SEL R5, RZ, 0x1, P1 ;  /* 0x00000001ff057807 */ /* 0x000fc80000800000 */
[----:B------:R-:W-:Y:S02]  /*2ef0*/  LOP3.LUT R10, R10, R5, RZ, 0x3c, !PT ;  /* 0x000000050a0a7212 */ /* 0x000fe400078e3cff */
[----:B--2---:R-:W-:-:S04]  /*2f00*/  SEL R2, RZ, 0x1, P0 ;  /* 0x00000001ff027807 */ /* 0x004fc80000000000 */
[----:B------:R-:W-:Y:S01]  /*2f10*/  LOP3.LUT R9, R9, R2, RZ, 0x3c, !PT ;  /* 0x0000000209097212 */ /* 0x000fe200078e3cff */
[----:B------:R-:W-:Y:S06]  /*2f20*/  @P3 BRA `(.L_x_51) ;  /* 0xfffffffc002c3947 */ /* 0x000fec000383ffff */
[----:B------:R-:W-:Y:S01]  /*2f30*/  ULEA UR4, UR5, UR6, 0x3 ;  /* 0x0000000605047291 */ /* 0x000fe2000f8e18ff */
[----:B------:R-:W-:-:S08]  /*2f40*/  SHF.L.U32 R3, R12, 0x1f, RZ ;  /* 0x0000001f0c037819 */ /* 0x000fd000000006ff */
[----:B------:R-:W1:Y:S02]  /*2f50*/  SYNCS.PHASECHK.TRANS64 P0, [UR4+0xa0], R3 ;  /* 0x0000a003ff0075a7 */ /* 0x000e640008001004 */
[----:B-1----:R-:W-:Y:S05]  /*2f60*/  @P0 BRA `(.L_x_52) ;  /* 0x0000000000080947 */ /* 0x002fea0003800000 */
[----:B------:R-:W1:Y:S02]  /*2f70*/  SYNCS.PHASECHK.TRANS64.TRYWAIT P0, [UR4+0xa0], R3 ;  /* 0x0000a003ff0075a7 */ /* 0x000e640008001104 */
[----:B-1----:R-:W-:Y:S05]  /*2f80*/  @!P0 BRA `(.L_x_53) ;  /* 0x0000005c00e08947 */ /* 0x002fea0003800000 */
.L_x_52:
[----:B------:R-:W-:-:S04]  /*2f90*/  UIADD3 UR7, UPT, UPT, UR5, 0x1, URZ ;  /* 0x0000000105077890 */ /* 0x000fc8000fffe0ff */
[----:B------:R-:W-:-:S04]  /*2fa0*/  UISETP.NE.AND UP0, UPT, UR7, 0x2, UPT ;  /* 0x000000020700788c */ /* 0x000fc8000bf05270 */
[----:B------:R-:W-:Y:S02]  /*2fb0*/  USEL UR8, URZ, 0x1, UP0 ;  /* 0x00000001ff087887 */ /* 0x000fe40008000000 */
[----:B------:R-:W-:-:S04]  /*2fc0*/  USEL UR7, UR7, URZ, UP0 ;  /* 0x000000ff07077287 */ /* 0x000fc80008000000 */
[----:B------:R-:W-:Y:S01]  /*2fd0*/  ULEA UR7, UR7, UR6, 0x3 ;  /* 0x0000000607077291 */ /* 0x000fe2000f8e18ff */
[----:B-1----:R-:W-:-:S04]  /*2fe0*/  LOP3.LUT R3, R12, UR8, RZ, 0x3c, !PT ;  /* 0x000000080c037c12 */ /* 0x002fc8000f8e3cff */
[----:B------:R-:W-:-:S04]  /*2ff0*/  SHF.L.U32 R0, R3, 0x1f, RZ ;  /* 0x0000001f03007819 */ /* 0x000fc800000006ff */
[----:B------:R-:W1:Y:S02]  /*3000*/  SYNCS.PHASECHK.TRANS64 P0, [UR7+0xa0], R0 ;  /* 0x0000a000ff0075a7 */ /* 0x000e640008001007 */
[----:B-1----:R-:W-:Y:S05]  /*3010*/  @P0 EXIT ;  /* 0x000000000000094d */ /* 0x002fea0003800000 */
[----:B------:R-:W-:Y:S02]  /*3020*/  SHF.L.U32 R3, R3, 0x1f, RZ ;  /* 0x0000001f03037819 */ /* 0x000fe400000006ff */
[----:B------:R-:W-:-:S07]  /*3030*/  MOV R0, UR7 ;  /* 0x0000000700007c02 */ /* 0x000fce0008000f00 */
.L_x_54:
[----:B-1----:R1:W2:Y:S02]  /*3040*/  SYNCS.PHASECHK.TRANS64.TRYWAIT P0, [R0+URZ+0xa0], R3 ;  /* 0x0000a003000075a7 */ /* 0x0022a400080011ff */
[----:B--2---:R-:W-:Y:S05]  /*3050*/  @!P0 NANOSLEEP.SYNCS 0x989680 ;  /* 0x009896800000895d */ /* 0x004fea0003900000 */
[----:B------:R-:W2:Y:S02]  /*3060*/  @!P0 SYNCS.PHASECHK.TRANS64 P0, [R0+URZ+0xa0], R3 ;  /* 0x0000a003000085a7 */ /* 0x000ea400080010ff */
[----:B--2---:R-:W-:Y:S05]  /*3070*/  @P0 EXIT ;  /* 0x000000000000094d */ /* 0x004fea0003800000 */
[----:B------:R-:W-:Y:S05]  /*3080*/  BRA `(.L_x_54) ;  /* 0xfffffffc00ec7947 */ /* 0x000fea000383ffff */
.L_x_47:
[----:B------:R-:W-:Y:S05]  /*3090*/  BRA.U UP4, `(.L_x_55) ;  /* 0x00000011042c7547 */ /* 0x000fea000b800000 */
[----:B------:R-:W-:Y:S01]  /*30a0*/  UMOV UR4, 0x40 ;  /* 0x0000004000047882 */ /* 0x000fe20000000000 */
[----:B------:R-:W-:Y:S01]  /*30b0*/  NOP ;  /* 0x0000000000007918 */ /* 0x000fe20000000000 */
[----:B------:R-:W-:Y:S01]  /*30c0*/  ULEA UR5, UR47, UR4, 0x18 ;  /* 0x000000042f057291 */ /* 0x000fe2000f8ec0ff */
[----:B------:R-:W-:Y:S02]  /*30d0*/  UMOV UR6, 0x400 ;  /* 0x0000040000067882 */ /* 0x000fe40000000000 */
[----:B------:R-:W-:-:S06]  /*30e0*/  ULEA UR6, UR47, UR6, 0x18 ;  /* 0x000000062f067291 */ /* 0x000fcc000f8ec0ff */
[----:B------:R-:W1:Y:S02]  /*30f0*/  LDS.U8 R0, [UR5+0x1c] ;  /* 0x00001c05ff007984 */ /* 0x000e640008000000 */
[----:B-1----:R-:W-:-:S13]  /*3100*/  ISETP.NE.AND P0, PT, R0, RZ, PT ;  /* 0x000000ff0000720c */ /* 0x002fda0003f05270 */
[----:B------:R-:W-:Y:S05]  /*3110*/  @P0 BRA `(.L_x_56) ;  /* 0x0000000000580947 */ /* 0x000fea0003800000 */
[----:B------:R-:W-:-:S13]  /*3120*/  ELECT P0, URZ, PT ;  /* 0x0000000000ff782f */ /* 0x000fda0003800000 */
[----:B------:R-:W-:Y:S05]  /*3130*/  @!P0 BRA `(.L_x_57) ;  /* 0x0000000000608947 */ /* 0x000fea0003800000 */
[----:B------:R-:W-:Y:S01]  /*3140*/  UMOV UR4, 0x10 ;  /* 0x0000001000047882 */ /* 0x000fe20000000000 */
[----:B------:R-:W-:Y:S01]  /*3150*/  HFMA2 R0, -RZ, RZ, 0, 5.9604644775390625e-08 ;  /* 0x00000001ff007431 */ /* 0x000fe200000001ff */
[----:B------:R-:W-:-:S03]  /*3160*/  MOV R3, 0xffff ;  /* 0x0000ffff00037802 */ /* 0x000fc60000000f00 */
[----:B------:R-:W-:Y:S04]  /*3170*/  DEPBAR.LE SB1, 0x36 ;  /* 0x00009d800000791a */ /* 0x000fe80000000000 */
[----:B------:R-:W1:Y:S02]  /*3180*/  UTCATOMSWS.FIND_AND_SET.ALIGN UP0, UR4, UR4 ;  /* 0x00000004000475e3 */ /* 0x000e640008000800 */
[----:B-1----:R-:W-:Y:S01]  /*3190*/  MOV R4, UR4 ;  /* 0x0000000400047c02 */ /* 0x002fe20008000f00 */
[----:B------:R-:W-:Y:S06]  /*31a0*/  BRA.U UP0, `(.L_x_58) ;  /* 0x0000000100187547 */ /* 0x000fec000b800000 */
.L_x_59:
[----:B------:R-:W-:Y:S05]  /*31b0*/  NANOSLEEP 0x64 ;  /* 0x000000640000795d */ /* 0x000fea0003800000 */
[----:B------:R-:W-:-:S05]  /*31c0*/  UMOV UR4, 0x10 ;  /* 0x0000001000047882 */ /* 0x000fca0000000000 */
[----:B------:R-:W-:Y:S04]  /*31d0*/  DEPBAR.LE SB1, 0x36 ;  /* 0x00009d800000791a */ /* 0x000fe80000000000 */
[----:B------:R-:W1:Y:S02]  /*31e0*/  UTCATOMSWS.FIND_AND_SET.ALIGN UP0, UR4, UR4 ;  /* 0x00000004000475e3 */ /* 0x000e640008000800 */
[----:B-1----:R-:W-:Y:S01]  /*31f0*/  MOV R4, UR4 ;  /* 0x0000000400047c02 */ /* 0x002fe20008000f00 */
[----:B------:R-:W-:Y:S05]  /*3200*/  BRA.U !UP0, `(.L_x_59) ;  /* 0xfffffffd08e87547 */ /* 0x000fea000b83ffff */
.L_x_58:
[-C--:B------:R-:W-:Y:S02]  /*3210*/  SHF.L.U32 R3, R3, R4.reuse, RZ ;  /* 0x0000000403037219 */ /* 0x080fe400000006ff */
[----:B------:R-:W-:Y:S01]  /*3220*/  SHF.L.U32 R0, R0, R4, RZ ;  /* 0x0000000400007219 */ /* 0x000fe200000006ff */
[----:B------:R-:W-:Y:S02]  /*3230*/  IMAD.SHL.U32 R4, R4, 0x20, RZ ;  /* 0x0000002004047824 */ /* 0x000fe400078e00ff */
[----:B------:R1:W-:Y:S04]  /*3240*/  ATOMS.OR RZ, [UR5+0x14], R3 ;  /* 0x00001403ffff798c */ /* 0x0003e8000b000005 */
[----:B------:R1:W-:Y:S04]  /*3250*/  ATOMS.OR RZ, [UR5+0x18], R0 ;  /* 0x00001800ffff798c */ /* 0x0003e8000b000005 */
[----:B------:R1:W-:Y:S01]  /*3260*/  STS [UR6+0x140], R4 ;  /* 0x00014004ff007988 */ /* 0x0003e20008000806 */
[----:B------:R-:W-:Y:S05]  /*3270*/  BRA `(.L_x_57) ;  /* 0x0000000000107947 */ /* 0x000fea0003800000 */
.L_x_56:
[----:B------:R-:W-:Y:S02]  /*3280*/  MOV R0, 0xffffffff ;  /* 0xffffffff00007802 */ /* 0x000fe40000000f00 */
[----:B------:R-:W-:-:S03]  /*3290*/  MOV R4, 0x32c0 ;  /* 0x000032c000047802 */ /* 0x000fc60000000f00 */
[----:B------:R1:W-:Y:S04]  /*32a0*/  STS [UR6+0x140], R0 ;  /* 0x00014000ff007988 */ /* 0x0003e80008000806 */
[----:B-1---5:R-:W-:Y:S05]  /*32b0*/  CALL.REL.NOINC `($__internal_1_$__cuda_sm10x_tcgen05_guardrail_trap_phase_invalid_during_alloc) ;  /* 0x00000064002c7944 */ /* 0x022fea0003c00000 */
.L_x_57:
[----:B------:R-:W-:Y:S05]  /*32c0*/  WARPSYNC.ALL ;  /* 0x0000000000007948 */ /* 0x000fea0003800000 */
[----:B------:R-:W2:Y:S01]  /*32d0*/  S2UR UR4, SR_CgaCtaId ;  /* 0x00000000000479c3 */ /* 0x000ea20000008800 */
[----:B------:R-:W-:Y:S01]  /*32e0*/  UMOV UR41, 0x400 ;  /* 0x0000040000297882 */ /* 0x000fe20000000000 */
[----:B------:R-:W-:-:S06]  /*32f0*/  NOP ;  /* 0x0000000000007918 */ /* 0x000fcc0000000000 */
[----:B------:R-:W-:Y:S06]  /*3300*/  BAR.ARV 0x6, 0xa0 ;  /* 0x0182800000007b1d */ /* 0x000fec0000002000 */
[----:B------:R-:W3:Y:S01]  /*3310*/  LDCU UR6, c[0x0][0x38c] ;  /* 0x00007180ff0677ac */ /* 0x000ee20008000800 */
[----:B------:R-:W-:Y:S01]  /*3320*/  LOP3.LUT R2, R2, 0xffff, RZ, 0xc0, !PT ;  /* 0x0000ffff02027812 */ /* 0x000fe200078ec0ff */
[----:B------:R-:W-:Y:S01]  /*3330*/  IMAD.MOV.U32 R11, RZ, RZ, 0x1 ;  /* 0x00000001ff0b7424 */ /* 0x000fe200078e00ff */
[----:B------:R-:W-:Y:S01]  /*3340*/  CS2R R8, SRZ ;  /* 0x0000000000087805 */ /* 0x000fe2000001ff00 */
[----:B------:R-:W4:Y:S01]  /*3350*/  LDCU UR7, c[0x0][0x38c] ;  /* 0x00007180ff0777ac */ /* 0x000f220008000800 */
[----:B------:R-:W-:Y:S01]  /*3360*/  R2UR UR42, R2 ;  /* 0x00000000022a72ca */ /* 0x000fe200000e0000 */
[----:B------:R-:W-:Y:S01]  /*3370*/  IMAD.MOV.U32 R10, RZ, RZ, RZ ;  /* 0x000000ffff0a7224 */ /* 0x000fe200078e00ff */
[----:B------:R-:W-:Y:S01]  /*3380*/  UMOV UR46, URZ ;  /* 0x000000ff002e7c82 */ /* 0x000fe20008000000 */
[----:B------:R-:W-:Y:S01]  /*3390*/  UMOV UR39, URZ ;  /* 0x000000ff00277c82 */ /* 0x000fe20008000000 */
[----:B--2---:R-:W-:Y:S01]  /*33a0*/  ULEA UR41, UR4, UR41, 0x18 ;  /* 0x0000002904297291 */ /* 0x004fe2000f8ec0ff */
[----:B------:R-:W-:Y:S01]  /*33b0*/  UMOV UR62, 0x0 ;  /* 0x00000000003e7882 */ /* 0x000fe20000000000 */
[----:B------:R-:W-:-:S02]  /*33c0*/  UMOV UR63, 0x8100910 ;  /* 0x08100910003f7882 */ /* 0x000fc40000000000 */
[----:B------:R-:W-:Y:S02]  /*33d0*/  UIADD3 UR5, UPT, UPT, UR41, 0x8400, URZ ;  /* 0x0000840029057890 */ /* 0x000fe4000fffe0ff */
[----:B------:R-:W-:Y:S02]  /*33e0*/  UIADD3 UR4, UPT, UPT, UR41, 0x28400, URZ ;  /* 0x0002840029047890 */ /* 0x000fe4000fffe0ff */
[----:B---3--:R-:W-:Y:S01]  /*33f0*/  UIADD3 UR6, UPT, UPT, UR6, 0x3f, URZ ;  /* 0x0000003f06067890 */ /* 0x008fe2000fffe0ff */
[----:B-1----:R-:W1:Y:S01]  /*3400*/  LDS R0, [UR41+0x140] ;  /* 0x00014029ff007984 */ /* 0x002e620008000800 */
[----:B------:R-:W-:Y:S02]  /*3410*/  USHF.R.U32.HI UR5, URZ, 0x4, UR5 ;  /* 0x00000004ff057899 */ /* 0x000fe40008011605 */
[----:B------:R-:W-:Y:S02]  /*3420*/  USHF.R.S32.HI UR47, URZ, 0x1f, UR6 ;  /* 0x0000001fff2f7899 */ /* 0x000fe40008011406 */
[----:B------:R-:W-:-:S02]  /*3430*/  USHF.R.U32.HI UR4, URZ, 0x4, UR4 ;  /* 0x00000004ff047899 */ /* 0x000fc40008011604 */
[----:B------:R-:W-:Y:S02]  /*3440*/  ULEA.HI UR47, UR47, UR6, URZ, 0x6 ;  /* 0x000000062f2f7291 */ /* 0x000fe4000f8f30ff */
[----:B------:R-:W-:Y:S02]  /*3450*/  ULOP3.LUT UR5, UR5, 0x3fff, URZ, 0xc0, !UPT ;  /* 0x00003fff05057892 */ /* 0x000fe4000f8ec0ff */
[----:B------:R-:W-:Y:S02]  /*3460*/  USHF.R.S32.HI UR47, URZ, 0x6, UR47 ;  /* 0x00000006ff2f7899 */ /* 0x000fe4000801142f */
[----:B------:R-:W-:Y:S02]  /*3470*/  ULOP3.LUT UR4, UR4, 0x3fff, URZ, 0xc0, !UPT ;  /* 0x00003fff04047892 */ /* 0x000fe4000f8ec0ff */
[----:B------:R-:W-:Y:S01]  /*3480*/  UISETP.LT.AND UP0, UPT, UR47, 0x1, UPT ;  /* 0x000000012f00788c */ /* 0x000fe2000bf01270 */
[----:B------:R-:W-:Y:S01]  /*3490*/  UMOV UR60, 0x0 ;  /* 0x00000000003c7882 */ /* 0x000fe20000000000 */
[----:B------:R-:W-:-:S02]  /*34a0*/  UMOV UR61, 0x8100910 ;  /* 0x08100910003d7882 */ /* 0x000fc40000000000 */
[----:B------:R-:W-:Y:S01]  /*34b0*/  USEL UR64, UR47, 0x1, !UP0 ;  /* 0x000000012f407887 */ /* 0x000fe2000c000000 */
[----:B------:R-:W-:Y:S01]  /*34c0*/  UMOV UR58, 0x0 ;  /* 0x00000000003a7882 */ /* 0x000fe20000000000 */
[----:B------:R-:W-:Y:S01]  /*34d0*/  UMOV UR59, 0x8100910 ;  /* 0x08100910003b7882 */ /* 0x000fe20000000000 */
[----:B------:R-:W-:Y:S01]  /*34e0*/  UMOV UR56, 0x0 ;  /* 0x0000000000387882 */ /* 0x000fe20000000000 */
[----:B------:R-:W-:Y:S01]  /*34f0*/  UMOV UR57, 0x8100910 ;  /* 0x0810091000397882 */ /* 0x000fe20000000000 */
[----:B------:R-:W-:Y:S01]  /*3500*/  UMOV UR54, 0x0 ;  /* 0x0000000000367882 */ /* 0x000fe20000000000 */
[----:B------:R-:W-:Y:S01]  /*3510*/  UMOV UR55, 0x8100910 ;  /* 0x0810091000377882 */ /* 0x000fe20000000000 */
[----:B------:R-:W-:Y:S01]  /*3520*/  UMOV UR52, 0x0 ;  /* 0x0000000000347882 */ /* 0x000fe20000000000 */
[----:B------:R-:W-:Y:S01]  /*3530*/  UMOV UR53, 0x8100910 ;  /* 0x0810091000357882 */ /* 0x000fe20000000000 */
[----:B------:R-:W-:Y:S02]  /*3540*/  ULOP3.LUT UR43, UR5, 0x10000, URZ, 0xfc, !UPT ;  /* 0x00010000052b7892 */ /* 0x000fe4000f8efcff */
[----:B------:R-:W-:-:S02]  /*3550*/  ULOP3.LUT UR44, UR4, 0x10000, URZ, 0xfc, !UPT ;  /* 0x00010000042c7892 */ /* 0x000fc4000f8efcff */
[----:B------:R-:W-:Y:S02]  /*3560*/  UIADD3 UR64, UPT, UPT, -UR64, URZ, URZ ;  /* 0x000000ff40407290 */ /* 0x000fe4000fffe1ff */
[----:B----4-:R-:W-:Y:S01]  /*3570*/  UISETP.GE.AND UP4, UPT, UR7, 0x1, UPT ;  /* 0x000000010700788c */ /* 0x010fe2000bf86270 */
[----:B------:R-:W-:Y:S01]  /*3580*/  UMOV UR50, 0x0 ;  /* 0x0000000000327882 */ /* 0x000fe20000000000 */
[----:B------:R-:W-:Y:S01]  /*3590*/  UMOV UR51, 0x8100910 ;  /* 0x0810091000337882 */ /* 0x000fe20000000000 */
[----:B------:R-:W-:Y:S01]  /*35a0*/  UMOV UR48, 0x0 ;  /* 0x0000000000307882 */ /* 0x000fe20000000000 */
[----:B-1----:R-:W-:Y:S01]  /*35b0*/  R2UR UR65, R0 ;  /* 0x00000000004172ca */ /* 0x002fe200000e0000 */
[----:B------:R-:W-:-:S14]  /*35c0*/  UMOV UR49, 0x8100910 ;  /* 0x0810091000317882 */ /* 0x000fdc0000000000 */
.L_x_66:
[----:B------:R-:W-:Y:S02]  /*35d0*/  LEA R0, R10, UR41, 0x3 ;  /* 0x000000290a007c11 */ /* 0x000fe4000f8e18ff */
[----:B------:R-:W-:Y:S02]  /*35e0*/  SHF.L.U32 R5, R9, 0x1f, RZ ;  /* 0x0000001f09057819 */ /* 0x000fe400000006ff */
[----:B------:R-:W-:Y:S01]  /*35f0*/  PLOP3.LUT P0, PT, PT, PT, UP4, 0x80, 0x8 ;  /* 0x000000000008781c */ /* 0x000fe20003f0f048 */
[----:B------:R-:W-:Y:S01]  /*3600*/  VIADD R3, R0, 0xa0 ;  /* 0x000000a000037836 */ /* 0x000fe20000000000 */
[----:B-1----:R-:W1:Y:S02]  /*3610*/  SYNCS.PHASECHK.TRANS64.TRYWAIT P1, [R0+URZ+0x90], R5 ;  /* 0x00009005000075a7 */ /* 0x002e6400080211ff */
[----:B-1-3--:R-:W-:Y:S09]  /*3620*/  @!P1 BRA `(.L_x_60) ;  /* 0x0000005800509947 */ /* 0x00aff20003800000 */
.L_x_153:
[----:B------:R-:W-:Y:S01]  /*3630*/  LEA R4, R10, UR41, 0x4 ;  /* 0x000000290a047c11 */ /* 0x000fe2000f8e20ff */
[----:B------:R-:W-:Y:S01]  /*3640*/  @UP4 ULEA UR4, UR39, UR41, 0x3 ;  /* 0x0000002927044291 */ /* 0x000fe2000f8e18ff */
[----:B------:R-:W-:Y:S01]  /*3650*/  PLOP3.LUT P2, PT, PT, PT, PT, 0x80, 0x8 ;  /* 0x000000000008781c */ /* 0x000fe20003f4f070 */
[----:B------:R-:W-:Y:S01]  /*3660*/  ULEA UR45, UR46, UR41, 0x3 ;  /* 0x000000292e2d7291 */ /* 0x000fe2000f8e18ff */
[----:B------:R-:W-:Y:S01]  /*3670*/  PRMT R3, RZ, 0x654, R3 ;  /* 0x00000654ff037816 */ /* 0x000fe20000000003 */
[----:B------:R-:W-:Y:S01]  /*3680*/  ULEA UR36, UR46, UR65, 0x6 ;  /* 0x000000412e247291 */ /* 0x000fe2000f8e30ff */
[----:B-1----:R-:W1:Y:S01]  /*3690*/  LDS.128 R4, [R4+0x120] ;  /* 0x0001200004047984 */ /* 0x002e620000000c00 */
[----:B------:R-:W-:Y:S02]  /*36a0*/  @P0 SHF.L.U32 R2, R8, 0x1f, RZ ;  /* 0x0000001f08020819 */ /* 0x000fe400000006ff */
[----:B------:R-:W-:Y:S01]  /*36b0*/  SHF.L.U32 R0, R11, 0x1f, RZ ;  /* 0x0000001f0b007819 */ /* 0x000fe200000006ff */
[----:B------:R-:W-:Y:S01]  /*36c0*/  @!PT LDS RZ, [RZ] ;  /* 0x00000000fffff984 */ /* 0x000fe20000000800 */
[----:B------:R-:W-:Y:S01]  /*36d0*/  @!PT LDS RZ, [RZ] ;  /* 0x00000000fffff984 */ /* 0x000fe20000000800 */
[----:B------:R-:W-:Y:S01]  /*36e0*/  @!PT LDS RZ, [RZ] ;  /* 0x00000000fffff984 */ /* 0x000fe20000000800 */
[----:B------:R-:W-:Y:S01]  /*36f0*/  @!PT LDS RZ, [RZ] ;  /* 0x00000000fffff984 */ /* 0x000fe20000000800 */
[----:B------:R2:W-:Y:S06]  /*3700*/  MEMBAR.ALL.CTA ;  /* 0x0000000000007992 */ /* 0x0005ec0000008000 */
[----:B--2---:R-:W2:Y:S02]  /*3710*/  FENCE.VIEW.ASYNC.S ;  /* 0x00000000000073c6 */ /* 0x004ea40000000000 */
[----:B--2---:R2:W-:Y:S01]  /*3720*/  SYNCS.ARRIVE.TRANS64.RED.A1T0 RZ, [R3+URZ], RZ ;  /* 0x000000ff03ff79a7 */ /* 0x0045e200081004ff */
[----:B------:R2:W3:Y:S01]  /*3730*/  @P0 SYNCS.PHASECHK.TRANS64.TRYWAIT P2, [UR4], R2 ;  /* 0x00000002ff0005a7 */ /* 0x0004e20008041104 */
[----:B-1----:R-:W-:Y:S01]  /*3740*/  LOP3.LUT P1, RZ, R6, 0x1, RZ, 0xc0, !PT ;  /* 0x0000000106ff7812 */ /* 0x002fe2000782c0ff */
[----:B------:R-:W1:Y:S02]  /*3750*/  SYNCS.PHASECHK.TRANS64.TRYWAIT P0, [UR45+0xd0], R0 ;  /* 0x0000d000ff0075a7 */ /* 0x000e64000800112d */
[----:B-123--:R-:W-:Y:S10]  /*3760*/  @!P0 BRA `(.L_x_61) ;  /* 0x0000005800148947 */ /* 0x00eff40003800000 */
.L_x_155:
[----:B------:R-:W-:Y:S01]  /*3770*/  IADD3 R10, PT, PT, R10, 0x1, RZ ;  /* 0x000000010a0a7810 */ /* 0x000fe20007ffe0ff */
[----:B------:R-:W-:Y:S06]  /*3780*/  BRA.U !UP4, `(.L_x_62) ;  /* 0x000000050c107547 */ /* 0x000fec000b800000 */
[----:B------:R-:W-:Y:S01]  /*3790*/  UPLOP3.LUT UP2, UPT, UPT, UPT, UPT, 0x40, 0x4 ;  /* 0x000000000004789c */ /* 0x000fe20003f4e870 */
[----:B------:R-:W-:Y:S01]  /*37a0*/  UMOV UR38, UR64 ;  /* 0x0000004000267c82 */ /* 0x000fe20008000000 */
[----:B------:R-:W-:Y:S01]  /*37b0*/  UMOV UR37, UR47 ;  /* 0x0000002f00257c82 */ /* 0x000fe20008000000 */
[----:B------:R-:W-:-:S08]  /*37c0*/  UMOV UR5, UR39 ;  /* 0x0000002700057c82 */ /* 0x000fd00008000000 */
.L_x_65:
[----:B------:R-:W-:Y:S02]  /*37d0*/  UIADD3 UR38, UPT, UPT, UR38, 0x1, URZ ;  /* 0x0000000126267890 */ /* 0x000fe4000fffe0ff */
[----:B------:R-:W-:Y:S02]  /*37e0*/  ULEA UR7, UR5, UR41, 0x3 ;  /* 0x0000002905077291 */ /* 0x000fe4000f8e18ff */
[----:B------:R-:W-:Y:S01]  /*37f0*/  UISETP.NE.AND UP3, UPT, UR38, URZ, UPT ;  /* 0x000000ff2600728c */ /* 0x000fe2000bf65270 */
[----:B--23--:R-:W-:Y:S10]  /*3800*/  @P2 BRA `(.L_x_63) ;  /* 0x00000000000c2947 */ /* 0x00cff40003800000 */
[----:B-1----:R-:W-:Y:S04]  /*3810*/  SHF.L.U32 R3, R8, 0x1f, RZ ;  /* 0x0000001f08037819 */ /* 0x002fe800000006ff */
[----:B------:R-:W1:Y:S02]  /*3820*/  SYNCS.PHASECHK.TRANS64.TRYWAIT P0, [UR7], R3 ;  /* 0x00000003ff0075a7 */ /* 0x000e640008001107 */
[----:B-1----:R-:W-:Y:S05]  /*3830*/  @!P0 BRA `(.L_x_64) ;  /* 0x0000005400f88947 */ /* 0x002fea0003800000 */
.L_x_63:
[----:B------:R-:W-:Y:S01]  /*3840*/  UISETP.NE.AND UP0, UPT, UR37, 0x1, UPT ;  /* 0x000000012500788c */ /* 0x000fe2000bf05270 */
[----:B------:R-:W-:Y:S01]  /*3850*/  PLOP3.LUT P2, PT, PT, PT, PT, 0x80, 0x8 ;  /* 0x000000000008781c */ /* 0x000fe20003f4f070 */
[----:B------:R-:W-:Y:S02]  /*3860*/  UIADD3 UR4, UPT, UPT, UR5, 0x1, URZ ;  /* 0x0000000105047890 */ /* 0x000fe4000fffe0ff */
[----:B------:R-:W-:Y:S02]  /*3870*/  UIADD3 UR40, UPT, UPT, UR7, 0x20, URZ ;  /* 0x0000002007287890 */ /* 0x000fe4000fffe0ff */
[----:B------:R-:W-:Y:S01]  /*3880*/  UISETP.NE.AND UP1, UPT, UR4, 0x4, UPT ;  /* 0x000000040400788c */ /* 0x000fe2000bf25270 */
[----:B------:R-:W-:Y:S01]  /*3890*/  PLOP3.LUT P0, PT, PT, PT, UP0, 0x80, 0x8 ;  /* 0x000000000008781c */ /* 0x000fe20003f0f008 */
[----:B------:R-:W-:Y:S02]  /*38a0*/  UIADD3 UR37, UPT, UPT, UR37, -0x1, URZ ;  /* 0xffffffff25257890 */ /* 0x000fe4000fffe0ff */
[----:B------:R-:W-:Y:S02]  /*38b0*/  USEL UR6, URZ, 0x1, UP1 ;  /* 0x00000001ff067887 */ /* 0x000fe40008800000 */
[----:B------:R-:W-:Y:S01]  /*38c0*/  USEL UR39, UR4, URZ, UP1 ;  /* 0x000000ff04277287 */ /* 0x000fe20008800000 */
[----:B------:R-:W-:Y:S01]  /*38d0*/  UMOV UR7, 0x40004040 ;  /* 0x4000404000077882 */ /* 0x000fe20000000000 */
[----:B------:R-:W-:Y:S02]  /*38e0*/  UMOV UR35, 0x40004040 ;  /* 0x4000404000237882 */ /* 0x000fe40000000000 */
[----:B------:R-:W-:Y:S01]  /*38f0*/  @UP0 ULEA UR4, UR39, UR41, 0x3 ;  /* 0x0000002927040291 */ /* 0x000fe2000f8e18ff */
[----:B------:R-:W-:Y:S01]  /*3900*/  LOP3.LUT R8, R8, UR6, RZ, 0x3c, !PT ;  /* 0x0000000608087c12 */ /* 0x000fe2000f8e3cff */
[----:B------:R-:W-:Y:S01]  /*3910*/  ULEA UR6, UR5, UR44, 0xa ;  /* 0x0000002c05067291 */ /* 0x000fe2000f8e50ff */
[----:B------:R-:W-:Y:S02]  /*3920*/  UMOV UR33, 0x40004040 ;  /* 0x4000404000217882 */ /* 0x000fe40000000000 */
[----:B-1----:R-:W-:Y:S01]  /*3930*/  @P0 SHF.L.U32 R0, R8, 0x1f, RZ ;  /* 0x0000001f08000819 */ /* 0x002fe200000006ff */
[----:B------:R-:W-:Y:S02]  /*3940*/  UIADD3 UR34, UPT, UPT, UR6, 0x2, URZ ;  /* 0x0000000206227890 */ /* 0x000fe4000fffe0ff */
[----:B------:R-:W-:Y:S01]  /*3950*/  UIADD3 UR30, UPT, UPT, UR6, 0x4, URZ ;  /* 0x00000004061e7890 */ /* 0x000fe2000fffe0ff */
[----:B------:R2:W3:Y:S01]  /*3960*/  @P0 SYNCS.PHASECHK.TRANS64.TRYWAIT P2, [UR4], R0 ;  /* 0x00000000ff0005a7 */ /* 0x0004e20008041104 */
[----:B------:R-:W-:Y:S02]  /*3970*/  ULEA UR4, UR5, UR43, 0xb ;  /* 0x0000002b05047291 */ /* 0x000fe4000f8e58ff */
[----:B------:R-:W-:Y:S02]  /*3980*/  UIADD3 UR26, UPT, UPT, UR6, 0x6, URZ ;  /* 0x00000006061a7890 */ /* 0x000fe4000fffe0ff */
        /* <DEDUP_REMOVED lines=10> */
[----:B------:R-:W-:Y:S01]  /*3a30*/  UIADD3 UR8, UPT, UPT, UR4, 0x406, URZ ;  /* 0x0000040604087890 */ /* 0x000fe2000fffe0ff */
[----:B------:R-:W-:Y:S01]  /*3a40*/  UMOV UR5, 0x40004040 ;  /* 0x4000404000057882 */ /* 0x000fe20000000000 */
[----:B------:R-:W-:Y:S01]  /*3a50*/  UMOV UR31, 0x40004040 ;  /* 0x40004040001f7882 */ /* 0x000fe20000000000 */
[----:B------:R1:W-:Y:S01]  /*3a60*/  UTCHMMA gdesc[UR4], gdesc[UR6], tmem[UR36], tmem[UR62], idesc[UR63], UP2 ;  /* 0x00ff3e06040075ea */ /* 0x0003e20009000024 */
[----:B------:R-:W-:Y:S01]  /*3a70*/  UPLOP3.LUT UP2, UPT, UPT, UPT, UPT, 0x80, 0x8 ;  /* 0x000000000008789c */ /* 0x000fe20003f4f070 */
[----:B------:R2:W-:Y:S01]  /*3a80*/  UTCHMMA gdesc[UR32], gdesc[UR34], tmem[UR36], tmem[UR60], idesc[UR61], UPT ;  /* 0x00ff3c22200075ea */ /* 0x0005e2000b800024 */
[----:B------:R-:W-:Y:S01]  /*3a90*/  UMOV UR29, 0x40004040 ;  /* 0x40004040001d7882 */ /* 0x000fe20000000000 */
[----:B------:R-:W-:Y:S01]  /*3aa0*/  UMOV UR27, 0x40004040 ;  /* 0x40004040001b7882 */ /* 0x000fe20000000000 */
        /* <DEDUP_REMOVED lines=12> */
[----:B------:R-:W-:Y:S01]  /*3b70*/  UMOV UR9, 0x40004040 ;  /* 0x4000404000097882 */ /* 0x000fe20000000000 */
[----:B------:R2:W-:Y:S01]  /*3b80*/  UTCHMMA gdesc[UR12], gdesc[UR14], tmem[UR36], tmem[UR50], idesc[UR51], UPT ;  /* 0x00ff320e0c0075ea */ /* 0x0005e2000b800024 */
[----:B------:R2:W-:Y:S01]  /*3b90*/  UTCHMMA gdesc[UR8], gdesc[UR10], tmem[UR36], tmem[UR48], idesc[UR49], UPT ;  /* 0x00ff300a080075ea */ /* 0x0005e2000b800024 */
[----:B------:R2:W-:Y:S01]  /*3ba0*/  UTCBAR.MULTICAST [UR40], URZ, UR42 ;  /* 0x000000ff280073e9 */ /* 0x0005e2000800082a */
[----:B-1----:R-:W-:Y:S01]  /*3bb0*/  UMOV UR5, UR39 ;  /* 0x0000002700057c82 */ /* 0x002fe20008000000 */
[----:B------:R-:W-:Y:S05]  /*3bc0*/  BRA.U UP3, `(.L_x_65) ;  /* 0xfffffffd03007547 */ /* 0x000fea000b83ffff */
.L_x_62:
[----:B------:R-:W-:Y:S01]  /*3bd0*/  UIADD3 UR4, UPT, UPT, UR46, 0x1, URZ ;  /* 0x000000012e047890 */ /* 0x000fe2000fffe0ff */
[C---:B------:R-:W-:Y:S01]  /*3be0*/  ISETP.NE.AND P0, PT, R10.reuse, 0x2, PT ;  /* 0x000000020a00780c */ /* 0x040fe20003f05270 */
[----:B------:R-:W-:Y:S02]  /*3bf0*/  UIADD3 UR5, UPT, UPT, UR45, 0xb0, URZ ;  /* 0x000000b02d057890 */ /* 0x000fe4000fffe0ff */
[----:B------:R-:W-:Y:S01]  /*3c00*/  UISETP.NE.AND UP0, UPT, UR4, 0x4, UPT ;  /* 0x000000040400788c */ /* 0x000fe2000bf05270 */
[----:B-12---:R-:W-:Y:S02]  /*3c10*/  SEL R0, RZ, 0x1, P0 ;  /* 0x00000001ff007807 */ /* 0x006fe40000000000 */
[----:B------:R-:W-:Y:S01]  /*3c20*/  SEL R10, R10, RZ, P0 ;  /* 0x000000ff0a0a7207 */ /* 0x000fe20000000000 */
[----:B------:R-:W-:Y:S01]  /*3c30*/  USEL UR6, URZ, 0x1, UP0 ;  /* 0x00000001ff067887 */ /* 0x000fe20008000000 */
[----:B------:R-:W-:Y:S01]  /*3c40*/  LOP3.LUT R9, R9, R0, RZ, 0x3c, !PT ;  /* 0x0000000009097212 */ /* 0x000fe200078e3cff */
[----:B------:R-:W-:Y:S01]  /*3c50*/  USEL UR46, UR4, URZ, UP0 ;  /* 0x000000ff042e7287 */ /* 0x000fe20008000000 */
[----:B------:R1:W-:Y:S03]  /*3c60*/  UTCBAR [UR5], URZ ;  /* 0x000000ff050073e9 */ /* 0x0003e600080000ff */
[----:B------:R-:W-:Y:S01]  /*3c70*/  LOP3.LUT R11, R11, UR6, RZ, 0x3c, !PT ;  /* 0x000000060b0b7c12 */ /* 0x000fe2000f8e3cff */
[----:B------:R-:W-:Y:S07]  /*3c80*/  @P1 BRA `(.L_x_66) ;  /* 0xfffffff800501947 */ /* 0x000fee000383ffff */
[----:B------:R-:W2:Y:S01]  /*3c90*/  S2UR UR8, SR_CgaCtaId ;  /* 0x00000000000879c3 */ /* 0x000ea20000008800 */
[----:B------:R-:W-:Y:S01]  /*3ca0*/  ELECT P0, URZ, PT ;  /* 0x0000000000ff782f */ /* 0x000fe20003800000 */
[----:B------:R-:W-:Y:S01]  /*3cb0*/  IMAD.MOV.U32 R0, RZ, RZ, 0x1 ;  /* 0x00000001ff007424 */ /* 0x000fe200078e00ff */
[----:B------:R-:W-:Y:S01]  /*3cc0*/  UIADD3 UR41, UPT, UPT, UR41, 0xd0, URZ ;  /* 0x000000d029297890 */ /* 0x000fe2000fffe0ff */
[----:B------:R-:W-:Y:S01]  /*3cd0*/  SHF.L.U32 R3, R11, 0x1f, RZ ;  /* 0x0000001f0b037819 */ /* 0x000fe200000006ff */
[----:B------:R-:W-:-:S03]  /*3ce0*/  UMOV UR4, 0x40 ;  /* 0x0000004000047882 */ /* 0x000fc60000000000 */
[----:B------:R-:W-:Y:S01]  /*3cf0*/  UVIRTCOUNT.DEALLOC.SMPOOL 0x80 ;  /* 0x000000800000784c */ /* 0x000fe20000000000 */
[----:B--2---:R-:W-:Y:S02]  /*3d00*/  ULEA UR8, UR8, UR4, 0x18 ;  /* 0x0000000408087291 */ /* 0x004fe4000f8ec0ff */
[----:B------:R-:W-:-:S07]  /*3d10*/  ULEA UR4, UR46, UR41, 0x3 ;  /* 0x000000292e047291 */ /* 0x000fce000f8e18ff */
[----:B------:R2:W-:Y:S02]  /*3d20*/  @P0 STS.U8 [UR8+0x1c], R0 ;  /* 0x00001c00ff000988 */ /* 0x0005e40008000008 */
[----:B------:R-:W4:Y:S02]  /*3d30*/  SYNCS.PHASECHK.TRANS64.TRYWAIT P0, [UR4], R3 ;  /* 0x00000003ff0075a7 */ /* 0x000f240008001104 */
[----:B--2-4-:R-:W-:Y:S05]  /*3d40*/  @!P0 BRA `(.L_x_67) ;  /* 0x0000005000cc8947 */ /* 0x014fea0003800000 */
.L_x_158:
[----:B------:R-:W-:-:S04]  /*3d50*/  UIADD3 UR4, UPT, UPT, UR46, 0x1, URZ ;  /* 0x000000012e047890 */ /* 0x000fc8000fffe0ff */
[----:B------:R-:W-:-:S04]  /*3d60*/  UISETP.NE.AND UP0, UPT, UR4, 0x4, UPT ;  /* 0x000000040400788c */ /* 0x000fc8000bf05270 */
[----:B------:R-:W-:Y:S02]  /*3d70*/  USEL UR6, URZ, 0x1, UP0 ;  /* 0x00000001ff067887 */ /* 0x000fe40008000000 */
[----:B------:R-:W-:-:S04]  /*3d80*/  USEL UR4, UR4, URZ, UP0 ;  /* 0x000000ff04047287 */ /* 0x000fc80008000000 */
[----:B-1----:R-:W-:Y:S01]  /*3d90*/  ULEA UR5, UR4, UR41, 0x3 ;  /* 0x0000002904057291 */ /* 0x002fe2000f8e18ff */
[----:B------:R-:W-:-:S04]  /*3da0*/  LOP3.LUT R2, R11, UR6, RZ, 0x3c, !PT ;  /* 0x000000060b027c12 */ /* 0x000fc8000f8e3cff */
[----:B--2---:R-:W-:-:S04]  /*3db0*/  SHF.L.U32 R3, R2, 0x1f, RZ ;  /* 0x0000001f02037819 */ /* 0x004fc800000006ff */
[----:B------:R-:W1:Y:S02]  /*3dc0*/  SYNCS.PHASECHK.TRANS64.TRYWAIT P0, [UR5], R3 ;  /* 0x00000003ff0075a7 */ /* 0x000e640008001105 */
[----:B-1----:R-:W-:Y:S05]  /*3dd0*/  @!P0 BRA `(.L_x_68) ;  /* 0x0000005000c08947 */ /* 0x002fea0003800000 */
.L_x_160:
        /* <DEDUP_REMOVED lines=9> */
.L_x_162:
[----:B------:R-:W-:-:S04]  /*3e70*/  UIADD3 UR4, UPT, UPT, UR4, 0x1, URZ ;  /* 0x0000000104047890 */ /* 0x000fc8000fffe0ff */
[----:B------:R-:W-:-:S04]  /*3e80*/  UISETP.NE.AND UP0, UPT, UR4, 0x4, UPT ;  /* 0x000000040400788c */ /* 0x000fc8000bf05270 */
[----:B------:R-:W-:Y:S02]  /*3e90*/  USEL UR5, URZ, 0x1, UP0 ;  /* 0x00000001ff057887 */ /* 0x000fe40008000000 */
[----:B------:R-:W-:-:S04]  /*3ea0*/  USEL UR4, UR4, URZ, UP0 ;  /* 0x000000ff04047287 */ /* 0x000fc80008000000 */
[----:B------:R-:W-:Y:S01]  /*3eb0*/  ULEA UR4, UR4, UR41, 0x3 ;  /* 0x0000002904047291 */ /* 0x000fe2000f8e18ff */
[----:B-1----:R-:W-:-:S04]  /*3ec0*/  LOP3.LUT R3, R2, UR5, RZ, 0x3c, !PT ;  /* 0x0000000502037c12 */ /* 0x002fc8000f8e3cff */
[----:B------:R-:W-:-:S04]  /*3ed0*/  SHF.L.U32 R3, R3, 0x1f, RZ ;  /* 0x0000001f03037819 */ /* 0x000fc800000006ff */
[----:B------:R-:W1:Y:S02]  /*3ee0*/  SYNCS.PHASECHK.TRANS64.TRYWAIT P0, [UR4], R3 ;  /* 0x00000003ff0075a7 */ /* 0x000e640008001104 */
[----:B-1----:R-:W-:Y:S05]  /*3ef0*/  @!P0 BRA `(.L_x_70) ;  /* 0x0000005000a88947 */ /* 0x002fea0003800000 */
.L_x_164:
[----:B------:R-:W-:Y:S01]  /*3f00*/  NOP ;  /* 0x0000000000007918 */ /* 0x000fe20000000000 */
[----:B-1----:R-:W1:Y:S01]  /*3f10*/  LDS R0, [UR8+0x14] ;  /* 0x00001408ff007984 */ /* 0x002e620008000800 */
[----:B------:R-:W-:Y:S01]  /*3f20*/  ULOP3.LUT UR4, UR65, 0xffff, URZ, 0xc0, !UPT ;  /* 0x0000ffff41047892 */ /* 0x000fe2000f8ec0ff */
[----:B------:R-:W-:Y:S01]  /*3f30*/  UMOV UR5, 0xffff ;  /* 0x0000ffff00057882 */ /* 0x000fe20000000000 */
[----:B------:R-:W-:Y:S02]  /*3f40*/  UMOV UR6, 0x1 ;  /* 0x0000000100067882 */ /* 0x000fe40000000000 */
[----:B------:R-:W-:-:S04]  /*3f50*/  USHF.R.U32.HI UR4, URZ, 0x5, UR4 ;  /* 0x00000005ff047899 */ /* 0x000fc80008011604 */
[----:B------:R-:W-:Y:S02]  /*3f60*/  USHF.L.U32 UR5, UR5, UR4, URZ ;  /* 0x0000000405057299 */ /* 0x000fe400080006ff */
[----:B------:R-:W-:-:S04]  /*3f70*/  USHF.L.U32 UR4, UR6, UR4, URZ ;  /* 0x0000000406047299 */ /* 0x000fc800080006ff */
[----:B-1----:R-:W-:-:S04]  /*3f80*/  LOP3.LUT R0, R0, UR5, RZ, 0xc0, !PT ;  /* 0x0000000500007c12 */ /* 0x002fc8000f8ec0ff */
[----:B------:R-:W-:-:S13]  /*3f90*/  ISETP.NE.AND P0, PT, R0, UR5, PT ;  /* 0x0000000500007c0c */ /* 0x000fda000bf05270 */
[----:B------:R-:W-:Y:S05]  /*3fa0*/  @P0 BRA `(.L_x_71) ;  /* 0x0000000000580947 */ /* 0x000fea0003800000 */
[----:B------:R-:W1:Y:S02]  /*3fb0*/  LDS R0, [UR8+0x18] ;  /* 0x00001808ff007984 */ /* 0x000e640008000800 */
[----:B-1----:R-:W-:-:S04]  /*3fc0*/  LOP3.LUT R0, R0, UR4, RZ, 0xc0, !PT ;  /* 0x0000000400007c12 */ /* 0x002fc8000f8ec0ff */
[----:B------:R-:W-:-:S13]  /*3fd0*/  ISETP.NE.AND P0, PT, R0, UR4, PT ;  /* 0x0000000400007c0c */ /* 0x000fda000bf05270 */
[----:B------:R-:W-:Y:S05]  /*3fe0*/  @P0 BRA `(.L_x_72) ;  /* 0x00000000003c0947 */ /* 0x000fea0003800000 */
[----:B------:R-:W1:Y:S01]  /*3ff0*/  S2R R2, SR_LANEID ;  /* 0x0000000000027919 */ /* 0x000e620000000000 */
[----:B------:R-:W-:Y:S01]  /*4000*/  ULOP3.LUT UR5, URZ, UR5, URZ, 0x33, !UPT ;  /* 0x00000005ff057292 */ /* 0x000fe2000f8e33ff */
[----:B------:R-:W-:Y:S01]  /*4010*/  LOP3.LUT R4, RZ, UR4, RZ, 0x33, !PT ;  /* 0x00000004ff047c12 */ /* 0x000fe2000f8e33ff */
[----:B------:R-:W-:Y:S02]  /*4020*/  VOTEU.ANY UR4, UPT, PT ;  /* 0x0000000000047886 */ /* 0x000fe400038e0100 */
[----:B------:R-:W-:Y:S01]  /*4030*/  UFLO.U32 UR4, UR4 ;  /* 0x00000004000472bd */ /* 0x000fe200080e0000 */
[----:B------:R-:W2:Y:S01]  /*4040*/  REDUX UR6, R4 ;  /* 0x00000000040673c4 */ /* 0x000ea20000000000 */
[----:B------:R-:W-:-:S06]  /*4050*/  IMAD.U32 R0, RZ, RZ, UR5 ;  /* 0x00000005ff007e24 */ /* 0x000fcc000f8e00ff */
[----:B------:R4:W-:Y:S01]  /*4060*/  UTCATOMSWS.AND URZ, UR5 ;  /* 0x0000000500ff79e3 */ /* 0x0009e20008000000 */
[----:B------:R-:W3:Y:S01]  /*4070*/  REDUX UR7, R0 ;  /* 0x00000000000773c4 */ /* 0x000ee20000000000 */
[----:B-1----:R-:W-:Y:S01]  /*4080*/  ISETP.EQ.U32.AND P0, PT, R2, UR4, PT ;  /* 0x0000000402007c0c */ /* 0x002fe2000bf02070 */
[----:B--2---:R-:W-:Y:S01]  /*4090*/  IMAD.U32 R2, RZ, RZ, UR6 ;  /* 0x00000006ff027e24 */ /* 0x004fe2000f8e00ff */
[----:B---3--:R-:W-:-:S11]  /*40a0*/  MOV R3, UR7 ;  /* 0x0000000700037c02 */ /* 0x008fd60008000f00 */
[----:B------:R4:W-:Y:S04]  /*40b0*/  @P0 ATOMS.AND RZ, [UR8+0x14], R3 ;  /* 0x00001403ffff098c */ /* 0x0009e8000a800008 */
[----:B------:R4:W-:Y:S01]  /*40c0*/  @P0 ATOMS.AND RZ, [UR8+0x18], R2 ;  /* 0x00001802ffff098c */ /* 0x0009e2000a800008 */
[----:B------:R-:W-:Y:S05]  /*40d0*/  BRA `(.L_x_73) ;  /* 0x0000000000147947 */ /* 0x000fea0003800000 */
.L_x_72:
[----:B------:R-:W-:Y:S02]  /*40e0*/  MOV R2, 0x4100 ;  /* 0x0000410000027802 */ /* 0x000fe40000000f00 */
[----:B---3-5:R-:W-:Y:S05]  /*40f0*/  CALL.REL.NOINC `($__internal_0_$__cuda_sm10x_tcgen05_guardrail_trap_col_being_dealloced_not_returned_by_alloc) ;  /* 0x0000005400907944 */ /* 0x028fea0003c00000 */
[----:B------:R-:W-:Y:S05]  /*4100*/  BRA `(.L_x_73) ;  /* 0x0000000000087947 */ /* 0x000fea0003800000 */
.L_x_71:
[----:B------:R-:W-:Y:S02]  /*4110*/  MOV R2, 0x4130 ;  /* 0x0000413000027802 */ /* 0x000fe40000000f00 */
[----:B---3-5:R-:W-:Y:S05]  /*4120*/  CALL.REL.NOINC `($__internal_2_$__cuda_sm10x_tcgen05_guardrail_trap_unallocated_columns_being_dealloced) ;  /* 0x00000054009c7944 */ /* 0x028fea0003c00000 */
.L_x_73:
[----:B------:R-:W-:Y:S01]  /*4130*/  NOP ;  /* 0x0000000000007918 */ /* 0x000fe20000000000 */
[----:B----4-:R-:W-:Y:S05]  /*4140*/  EXIT ;  /* 0x000000000000794d */ /* 0x010fea0003800000 */
.L_x_55:
[----:B------:R-:W-:-:S09]  /*4150*/  UISETP.NE.OR UP0, UPT, UR17, 0x3, !UP3 ;  /* 0x000000031100788c */ /* 0x000fd2000df05670 */
[----:B------:R-:W-:Y:S05]  /*4160*/  BRA.U UP0, `(.L_x_74) ;  /* 0x0000001100547547 */ /* 0x000fea000b800000 */
[----:B------:R-:W1:Y:S01]  /*4170*/  LDCU UR31, c[0x0][0x370] ;  /* 0x00006e00ff1f77ac */ /* 0x000e620008000800 */
[----:B------:R-:W2:Y:S01]  /*4180*/  LDC.64 R16, c[0x0][0x348] ;  /* 0x0000d200ff107b82 */ /* 0x000ea20000000a00 */
[----:B------:R-:W-:Y:S02]  /*4190*/  HFMA2 R13, -RZ, RZ, 0, 0 ;  /* 0x00000000ff0d7431 */ /* 0x000fe400000001ff */
[----:B------:R-:W-:Y:S01]  /*41a0*/  IMAD.MOV.U32 R15, RZ, RZ, 0x1 ;  /* 0x00000001ff0f7424 */ /* 0x000fe200078e00ff */
[----:B------:R-:W1:Y:S01]  /*41b0*/  LDCU.128 UR48, c[0x0][0xb10] ;  /* 0x00016200ff3077ac */ /* 0x000e620008000c00 */
[----:B------:R-:W-:Y:S01]  /*41c0*/  IMAD.MOV.U32 R14, RZ, RZ, RZ ;  /* 0x000000ffff0e7224 */ /* 0x000fe200078e00ff */
[----:B------:R-:W-:Y:S01]  /*41d0*/  MOV R7, 0x2000 ;  /* 0x0000200000077802 */ /* 0x000fe20000000f00 */
[----:B------:R-:W3:Y:S01]  /*41e0*/  LDCU UR30, c[0x0][0x374] ;  /* 0x00006e80ff1e77ac */ /* 0x000ee20008000800 */
[----:B------:R-:W4:Y:S01]  /*41f0*/  LDC.64 R2, c[0x0][0x888] ;  /* 0x00022200ff027b82 */ /* 0x000f220000000a00 */
[----:B------:R-:W3:Y:S01]  /*4200*/  LDCU UR15, c[0x0][0xb0c] ;  /* 0x00016180ff0f77ac */ /* 0x000ee20008000800 */
[----:B------:R-:W2:Y:S06]  /*4210*/  LDCU UR41, c[0x0][0xb20] ;  /* 0x00016400ff2977ac */ /* 0x000eac0008000800 */
[----:B------:R-:W4:Y:S01]  /*4220*/  LDC.64 R4, c[0x0][0x890] ;  /* 0x00022400ff047b82 */ /* 0x000f220000000a00 */
[----:B------:R-:W2:Y:S01]  /*4230*/  LDCU UR4, c[0x0][0xb30] ;  /* 0x00016600ff0477ac */ /* 0x000ea20008000800 */
[----:B------:R-:W-:Y:S01]  /*4240*/  UMOV UR21, 0x400 ;  /* 0x0000040000157882 */ /* 0x000fe20000000000 */
[----:B-1----:R-:W-:-:S02]  /*4250*/  UIMAD.WIDE.U32 UR6, UR31, UR48, URZ ;  /* 0x000000301f0672a5 */ /* 0x002fc4000f8e00ff */
[----:B---3--:R-:W-:Y:S02]  /*4260*/  UIMAD.WIDE.U32 UR8, UR30, UR51, URZ ;  /* 0x000000331e0872a5 */ /* 0x008fe4000f8e00ff */
[----:B------:R-:W-:Y:S02]  /*4270*/  ULEA UR21, UR47, UR21, 0x18 ;  /* 0x000000152f157291 */ /* 0x000fe4000f8ec0ff */
[----:B------:R-:W-:Y:S02]  /*4280*/  UPLOP3.LUT UP3, UPT, UPT, UPT, UPT, 0x40, 0x4 ;  /* 0x000000000004789c */ /* 0x000fe40003f6e870 */
[----:B------:R-:W-:Y:S01]  /*4290*/  UIADD3 UR37, UPT, UPT, UR21, 0x58, URZ ;  /* 0x0000005815257890 */ /* 0x000fe2000fffe0ff */
[----:B------:R-:W-:Y:S01]  /*42a0*/  UMOV UR6, UR7 ;  /* 0x0000000700067c82 */ /* 0x000fe20008000000 */
[----:B------:R-:W-:Y:S01]  /*42b0*/  UMOV UR38, UR9 ;  /* 0x0000000900267c82 */ /* 0x000fe20008000000 */
[----:B------:R-:W-:Y:S02]  /*42c0*/  UISETP.GE.AND UP0, UPT, UR42, 0x1, UPT ;  /* 0x000000012a00788c */ /* 0x000fe4000bf06270 */
[----:B------:R-:W-:Y:S01]  /*42d0*/  UISETP.NE.AND UP4, UPT, UR42, 0x1, UPT ;  /* 0x000000012a00788c */ /* 0x000fe2000bf85270 */
[----:B------:R-:W1:Y:S01]  /*42e0*/  LDCU.64 UR22, c[0x0][0xb28] ;  /* 0x00016500ff1677ac */ /* 0x000e620008000a00 */
[----:B------:R-:W-:-:S02]  /*42f0*/  UISETP.NE.AND UP6, UPT, UR15, 0x1, UPT ;  /* 0x000000010f00788c */ /* 0x000fc4000bfc5270 */
[----:B------:R-:W-:Y:S02]  /*4300*/  UISETP.NE.AND UP5, UPT, UR50, 0x1, UPT ;  /* 0x000000013200788c */ /* 0x000fe4000bfa5270 */
[----:B------:R-:W-:Y:S02]  /*4310*/  UIADD3 UR33, UPT, UPT, UR21, 0x40, URZ ;  /* 0x0000004015217890 */ /* 0x000fe4000fffe0ff */
[----:B------:R-:W-:Y:S02]  /*4320*/  UIADD3 UR25, UPT, UPT, UR21, 0x48, URZ ;  /* 0x0000004815197890 */ /* 0x000fe4000fffe0ff */
[----:B------:R-:W-:Y:S02]  /*4330*/  UIADD3 UR17, UPT, UPT, UR21, 0x50, URZ ;  /* 0x0000005015117890 */ /* 0x000fe4000fffe0ff */
[----:B------:R-:W-:Y:S02]  /*4340*/  UPRMT UR37, UR47, 0x654, UR37 ;  /* 0x000006542f257896 */ /* 0x000fe40008000025 */
[----:B------:R-:W-:-:S02]  /*4350*/  USHF.R.U32.HI UR39, URZ, UR49, UR6 ;  /* 0x00000031ff277299 */ /* 0x000fc40008011606 */
[----:B--2---:R-:W-:Y:S02]  /*4360*/  USHF.R.U32.HI UR38, URZ, UR41, UR38 ;  /* 0x00000029ff267299 */ /* 0x004fe40008011626 */
[----:B------:R-:W-:-:S11]  /*4370*/  UISETP.NE.AND UP2, UPT, UR4, 0x1, UPT ;  /* 0x000000010400788c */ /* 0x000fd6000bf45270 */
.L_x_85:
[C---:B------:R-:W-:Y:S02]  /*4380*/  LEA R12, R14.reuse, UR21, 0x3 ;  /* 0x000000150e0c7c11 */ /* 0x040fe4000f8e18ff */
[----:B------:R-:W-:Y:S02]  /*4390*/  SHF.L.U32 R9, R13, 0x1f, RZ ;  /* 0x0000001f0d097819 */ /* 0x000fe400000006ff */
[----:B------:R-:W-:Y:S02]  /*43a0*/  LEA R10, R14, UR21, 0x4 ;  /* 0x000000150e0a7c11 */ /* 0x000fe4000f8e20ff */
[----:B--2---:R-:W2:Y:S02]  /*43b0*/  SYNCS.PHASECHK.TRANS64.TRYWAIT P0, [R12+URZ+0x90], R9 ;  /* 0x000090090c0075a7 */ /* 0x004ea400080011ff */
[----:B--2---:R-:W-:Y:S05]  /*43c0*/  @!P0 BRA `(.L_x_75) ;  /* 0x0000004c008c8947 */ /* 0x004fea0003800000 */
.L_x_165:
[----:B--2---:R-:W2:Y:S01]  /*43d0*/  LDS.128 R8, [R10+0x120] ;  /* 0x000120000a087984 */ /* 0x004ea20000000c00 */
[----:B------:R-:W-:Y:S01]  /*43e0*/  UISETP.GE.AND UP0, UPT, UR42, 0x1, UPT ;  /* 0x000000012a00788c */ /* 0x000fe2000bf06270 */
[----:B------:R-:W-:Y:S01]  /*43f0*/  @!PT LDS RZ, [RZ] ;  /* 0x00000000fffff984 */ /* 0x000fe20000000800 */
[----:B------:R-:W-:Y:S01]  /*4400*/  @!PT LDS RZ, [RZ] ;  /* 0x00000000fffff984 */ /* 0x000fe20000000800 */
[----:B------:R-:W-:Y:S01]  /*4410*/  @!PT LDS RZ, [RZ] ;  /* 0x00000000fffff984 */ /* 0x000fe20000000800 */
[----:B------:R-:W-:Y:S01]  /*4420*/  @!PT LDS RZ, [RZ] ;  /* 0x00000000fffff984 */ /* 0x000fe20000000800 */
[----:B------:R3:W-:Y:S06]  /*4430*/  MEMBAR.ALL.CTA ;  /* 0x0000000000007992 */ /* 0x0007ec0000008000 */
[----:B---3--:R-:W3:Y:S01]  /*4440*/  FENCE.VIEW.ASYNC.S ;  /* 0x00000000000073c6 */ /* 0x008ee20000000000 */
[----:B--2---:R-:W-:Y:S11]  /*4450*/  LOP3.LUT P0, RZ, R10, 0x1, RZ, 0xc0, !PT ;  /* 0x000000010aff7812 */ /* 0x004ff6000780c0ff */
[----:B------:R-:W-:Y:S02]  /*4460*/  @!UPT UIADD3 URZ, UPT, UPT, URZ, URZ, URZ ;  /* 0x000000fffffff290 */ /* 0x000fe4000fffe0ff */
[----:B---3--:R-:W-:Y:S01]  /*4470*/  VOTEU.ANY UP1, P0 ;  /* 0x0000000000ff7886 */ /* 0x008fe20000020100 */
[----:B------:R-:W-:Y:S11]  /*4480*/  PLOP3.LUT P0, PT, PT, PT, UP1, 0x80, 0x8 ;  /* 0x000000000008781c */ /* 0x000ff60003f0f018 */
[----:B------:R-:W-:Y:S02]  /*4490*/  @!UPT UIADD3 URZ, UPT, UPT, URZ, URZ, URZ ;  /* 0x000000fffffff290 */ /* 0x000fe4000fffe0ff */
[----:B------:R-:W-:Y:S02]  /*44a0*/  @P0 SHF.R.U32.HI R0, RZ, 0x10, R9 ;  /* 0x00000010ff000819 */ /* 0x000fe40000011609 */
[----:B------:R-:W-:Y:S02]  /*44b0*/  @P0 MOV R6, R8 ;  /* 0x0000000800060202 */ /* 0x000fe40000000f00 */
[----:B------:R-:W-:Y:S01]  /*44c0*/  @P0 R2UR UR4, R0 ;  /* 0x00000000000402ca */ /* 0x000fe200000e0000 */
[----:B------:R-:W-:Y:S01]  /*44d0*/  VIADD R0, R12, 0xa0 ;  /* 0x000000a00c007836 */ /* 0x000fe20000000000 */
[----:B------:R-:W-:Y:S02]  /*44e0*/  @P0 LOP3.LUT R8, R9, 0xffff, RZ, 0xc0, !PT ;  /* 0x0000ffff09080812 */ /* 0x000fe400078ec0ff */
[----:B------:R-:W-:Y:S02]  /*44f0*/  @P0 R2UR UR6, R6 ;  /* 0x00000000060602ca */ /* 0x000fe400000e0000 */
[----:B------:R-:W-:Y:S02]  /*4500*/  PRMT R0, RZ, 0x654, R0 ;  /* 0x00000654ff007816 */ /* 0x000fe40000000000 */
[----:B------:R-:W-:Y:S02]  /*4510*/  @P0 R2UR UR5, R8 ;  /* 0x00000000080502ca */ /* 0x000fe400000e0000 */
[----:B------:R2:W-:Y:S03]  /*4520*/  SYNCS.ARRIVE.TRANS64.RED.A1T0 RZ, [R0+URZ], RZ ;  /* 0x000000ff00ff79a7 */ /* 0x0005e600081004ff */
[----:B------:R-:W-:Y:S04]  /*4530*/  @UP1 UMOV UR29, UR4 ;  /* 0x00000004001d1c82 */ /* 0x000fe80008000000 */
[----:B------:R-:W-:Y:S04]  /*4540*/  @UP1 UMOV UR14, UR6 ;  /* 0x00000006000e1c82 */ /* 0x000fe80008000000 */
[----:B------:R-:W-:Y:S01]  /*4550*/  @UP1 UMOV UR13, UR5 ;  /* 0x00000005000d1c82 */ /* 0x000fe20008000000 */
[----:B------:R-:W-:Y:S05]  /*4560*/  BRA.U !UP0, `(.L_x_76) ;  /* 0x0000000108a47547 */ /* 0x000fea000b800000 */
[----:B------:R-:W-:Y:S02]  /*4570*/  UIMAD.WIDE.U32 UR18, UR13, UR51, URZ ;  /* 0x000000330d1272a5 */ /* 0x000fe4000f8e00ff */
[----:B------:R-:W-:Y:S02]  /*4580*/  UIMAD.WIDE.U32 UR26, UR14, UR48, URZ ;  /* 0x000000300e1a72a5 */ /* 0x000fe4000f8e00ff */
[----:B------:R-:W-:Y:S02]  /*4590*/  USEL UR4, UR30, UR38, !UP5 ;  /* 0x000000261e047287 */ /* 0x000fe4000e800000 */
[----:B------:R-:W-:Y:S02]  /*45a0*/  USEL UR7, UR31, UR39, !UP6 ;  /* 0x000000271f077287 */ /* 0x000fe4000f000000 */
[----:B-1----:R-:W-:Y:S02]  /*45b0*/  UIMAD.WIDE.U32 UR8, UR4, UR22, URZ ;  /* 0x00000016040872a5 */ /* 0x002fe4000f8e00ff */
[----:B------:R-:W-:Y:S01]  /*45c0*/  UIMAD.WIDE.U32 UR10, UR7, UR22, URZ ;  /* 0x00000016070a72a5 */ /* 0x000fe2000f8e00ff */
[----:B------:R-:W-:Y:S02]  /*45d0*/  UMOV UR5, UR19 ;  /* 0x0000001300057c82 */ /* 0x000fe40008000000 */
[----:B------:R-:W-:Y:S03]  /*45e0*/  USHF.R.U32.HI UR6, URZ, UR41, UR5 ;  /* 0x00000029ff067299 */ /* 0x000fe60008011605 */
[----:B------:R-:W-:Y:S01]  /*45f0*/  UMOV UR5, UR27 ;  /* 0x0000001b00057c82 */ /* 0x000fe20008000000 */
[----:B------:R-:W-:Y:S02]  /*4600*/  USEL UR6, UR13, UR6, !UP5 ;  /* 0x000000060d067287 */ /* 0x000fe4000e800000 */
[----:B------:R-:W-:Y:S03]  /*4610*/  USHF.R.U32.HI UR12, URZ, UR49, UR5 ;  /* 0x00000031ff0c7299 */ /* 0x000fe60008011605 */
[----:B------:R-:W-:Y:S02]  /*4620*/  UMOV UR5, UR9 ;  /* 0x0000000900057c82 */ /* 0x000fe40008000000 */
[----:B------:R-:W-:Y:S03]  /*4630*/  @UP4 USHF.R.U32.HI UR4, URZ, UR23, UR5 ;  /* 0x00000017ff044299 */ /* 0x000fe60008011605 */
[----:B------:R-:W-:Y:S01]  /*4640*/  UMOV UR5, UR11 ;  /* 0x0000000b00057c82 */ /* 0x000fe20008000000 */
[----:B------:R-:W-:Y:S02]  /*4650*/  UIMAD UR4, UR42, UR4, URZ ;  /* 0x000000042a0472a4 */ /* 0x000fe4000f8e02ff */
[----:B------:R-:W-:Y:S02]  /*4660*/  @UP4 USHF.R.U32.HI UR7, URZ, UR23, UR5 ;  /* 0x00000017ff074299 */ /* 0x000fe40008011605 */
[----:B------:R-:W-:Y:S02]  /*4670*/  UIMAD.WIDE.U32 UR10, UR6, UR22, URZ ;  /* 0x00000016060a72a5 */ /* 0x000fe4000f8e00ff */
[----:B------:R-:W-:Y:S02]  /*4680*/  USEL UR5, UR14, UR12, !UP6 ;  /* 0x0000000c0e057287 */ /* 0x000fe4000f000000 */
[----:B------:R-:W-:Y:S02]  /*4690*/  UIMAD UR8, UR42, UR7, URZ ;  /* 0x000000072a0872a4 */ /* 0x000fe4000f8e02ff */
[----:B------:R-:W-:Y:S03]  /*46a0*/  UISETP.GE.AND UP0, UPT, UR6, UR4, UPT ;  /* 0x000000040600728c */ /* 0x000fe6000bf06270 */
[----:B------:R-:W-:Y:S01]  /*46b0*/  UMOV UR4, UR11 ;  /* 0x0000000b00047c82 */ /* 0x000fe20008000000 */
[----:B------:R-:W-:Y:S02]  /*46c0*/  UISETP.GE.OR UP0, UPT, UR5, UR8, UP0 ;  /* 0x000000080500728c */ /* 0x000fe40008706670 */
[----:B------:R-:W-:Y:S02]  /*46d0*/  USHF.R.U32.HI UR4, URZ, UR23, UR4 ;  /* 0x00000017ff047299 */ /* 0x000fe40008011604 */
[----:B------:R-:W-:Y:S02]  /*46e0*/  UIMAD.WIDE.U32 UR8, UR5, UR22, URZ ;  /* 0x00000016050872a5 */ /* 0x000fe4000f8e00ff */
[----:B------:R-:W-:Y:S04]  /*46f0*/  USEL UR10, UR6, UR4, !UP4 ;  /* 0x00000004060a7287 */ /* 0x000fe8000e000000 */
[----:B------:R-:W-:Y:S01]  /*4700*/  UIADD3 UR11, UPT, UPT, -UR10, URZ, URZ ;  /* 0x000000ff0a0b7290 */ /* 0x000fe2000fffe1ff */
[----:B------:R-:W-:Y:S02]  /*4710*/  @!UP0 UMOV UR4, UR9 ;  /* 0x0000000900048c82 */ /* 0x000fe40008000000 */
[----:B------:R-:W-:Y:S02]  /*4720*/  @!UP0 USHF.R.U32.HI UR4, URZ, UR23, UR4 ;  /* 0x00000017ff048299 */ /* 0x000fe40008011604 */
[----:B------:R-:W-:Y:S02]  /*4730*/  UIMAD UR8, UR42, UR11, UR6 ;  /* 0x0000000b2a0872a4 */ /* 0x000fe4000f8e0206 */
[----:B------:R-:W-:Y:S04]  /*4740*/  @!UP0 USEL UR4, UR5, UR4, !UP4 ;  /* 0x0000000405048287 */ /* 0x000fe8000e000000 */
[----:B------:R-:W-:Y:S02]  /*4750*/  @!UP0 UIMAD UR8, UR7, UR8, UR4 ;  /* 0x00000008070882a4 */ /* 0x000fe4000f8e0204 */
[----:B------:R-:W-:Y:S02]  /*4760*/  @!UP0 UIADD3 UR9, UPT, UPT, UR10, -UR4, URZ ;  /* 0x800000040a098290 */ /* 0x000fe4000fffe0ff */
[----:B------:R-:W-:Y:S02]  /*4770*/  UIADD3 UR4, UPT, UPT, -UR5, URZ, URZ ;  /* 0x000000ff05047290 */ /* 0x000fe4000fffe1ff */
[----:B------:R-:W-:Y:S02]  /*4780*/  UIADD3 UR7, UPT, UPT, -UR6, URZ, URZ ;  /* 0x000000ff06077290 */ /* 0x000fe4000fffe1ff */
[----:B------:R-:W-:Y:S02]  /*4790*/  @!UP0 UIMAD UR6, UR9, UR42, UR5 ;  /* 0x0000002a090682a4 */ /* 0x000fe4000f8e0205 */
[----:B------:R-:W-:Y:S02]  /*47a0*/  UIMAD UR14, UR15, UR4, UR14 ;  /* 0x000000040f0e72a4 */ /* 0x000fe4000f8e020e */
[----:B------:R-:W-:Y:S01]  /*47b0*/  UIMAD UR13, UR50, UR7, UR13 ;  /* 0x00000007320d72a4 */ /* 0x000fe2000f8e020d */
[----:B------:R-:W-:Y:S02]  /*47c0*/  @!UP0 UMOV UR5, UR8 ;  /* 0x0000000800058c82 */ /* 0x000fe40008000000 */
[----:B------:R-:W-:Y:S02]  /*47d0*/  UIMAD UR14, UR5, UR15, UR14 ;  /* 0x0000000f050e72a4 */ /* 0x000fe4000f8e020e */
[----:B------:R-:W-:Y:S11]  /*47e0*/  UIMAD UR13, UR6, UR50, UR13 ;  /* 0x00000032060d72a4 */ /* 0x000ff6000f8e020d */
[----:B------:R-:W-:Y:S01]  /*47f0*/  @!UPT UIADD3 URZ, UPT, UPT, URZ, URZ, URZ ;  /* 0x000000fffffff290 */ /* 0x000fe2000fffe0ff */
.L_x_76:
[----:B------:R-:W3:Y:S01]  /*4800*/  @!UP2 LDCU.128 UR8, c[0x0][0xb10] ;  /* 0x00016200ff08a7ac */ /* 0x000ee20008000c00 */
[C---:B----4-:R-:W-:Y:S02]  /*4810*/  ISETP.NE.U32.AND P1, PT, R4.reuse, RZ, PT ;  /* 0x000000ff0400720c */ /* 0x050fe40003f25070 */
[----:B------:R-:W-:Y:S02]  /*4820*/  ISETP.NE.U32.AND P0, PT, R4, RZ, PT ;  /* 0x000000ff0400720c */ /* 0x000fe40003f05070 */
[C---:B------:R-:W-:Y:S02]  /*4830*/  ISETP.NE.AND.EX P1, PT, R5.reuse, RZ, PT, P1 ;  /* 0x000000ff0500720c */ /* 0x040fe40003f25310 */
[----:B------:R-:W-:Y:S01]  /*4840*/  ISETP.NE.AND.EX P0, PT, R5, RZ, PT, P0 ;  /* 0x000000ff0500720c */ /* 0x000fe20003f05300 */
[----:B------:R-:W4:Y:S01]  /*4850*/  @!UP2 LDCU UR5, c[0x0][0xb0c] ;  /* 0x00016180ff05a7ac */ /* 0x000f220008000800 */
[----:B------:R-:W-:Y:S01]  /*4860*/  SHF.L.U32 R9, R15, 0x1f, RZ ;  /* 0x0000001f0f097819 */ /* 0x000fe200000006ff */
[----:B------:R-:W-:Y:S02]  /*4870*/  USHF.L.U32 UR35, UR16, 0x7, URZ ;  /* 0x0000000710237899 */ /* 0x000fe400080006ff */
[----:B------:R-:W-:Y:S02]  /*4880*/  USHF.L.U32 UR34, UR20, 0x6, URZ ;  /* 0x0000000614227899 */ /* 0x000fe400080006ff */
[----:B---3--:R-:W-:Y:S07]  /*4890*/  UIMAD.WIDE.U32 UR6, UR14, UR8, URZ ;  /* 0x000000080e0672a5 */ /* 0x008fee000f8e00ff */
[----:B------:R-:W-:Y:S01]  /*48a0*/  @!UP2 UMOV UR4, UR7 ;  /* 0x000000070004ac82 */ /* 0x000fe20008000000 */
[----:B----4-:R-:W-:Y:S02]  /*48b0*/  @!UP2 UISETP.NE.AND UP0, UPT, UR5, 0x1, UPT ;  /* 0x000000010500a88c */ /* 0x010fe4000bf05270 */
[----:B------:R-:W-:Y:S02]  /*48c0*/  @!UP2 USHF.R.U32.HI UR4, URZ, UR9, UR4 ;  /* 0x00000009ff04a299 */ /* 0x000fe40008011604 */
[----:B------:R-:W-:Y:S02]  /*48d0*/  UIMAD.WIDE.U32 UR6, UR13, UR11, URZ ;  /* 0x0000000b0d0672a5 */ /* 0x000fe4000f8e00ff */
[----:B------:R-:W-:Y:S02]  /*48e0*/  @!UP2 USEL UR8, UR14, UR4, !UP0 ;  /* 0x000000040e08a287 */ /* 0x000fe4000c000000 */
[----:B------:R-:W-:Y:S03]  /*48f0*/  @!UP2 UISETP.NE.AND UP0, UPT, UR10, 0x1, UPT ;  /* 0x000000010a00a88c */ /* 0x000fe6000bf05270 */
[----:B------:R-:W-:Y:S02]  /*4900*/  @!UP2 UMOV UR6, UR7 ;  /* 0x000000070006ac82 */ /* 0x000fe40008000000 */
[----:B------:R-:W3:Y:S02]  /*4910*/  @!UP2 LDCU UR4, c[0x0][0xb20] ;  /* 0x00016400ff04a7ac */ /* 0x000ee40008000800 */
[----:B---3--:R-:W-:Y:S04]  /*4920*/  @!UP2 USHF.R.U32.HI UR6, URZ, UR4, UR6 ;  /* 0x00000004ff06a299 */ /* 0x008fe80008011606 */
[----:B------:R-:W-:Y:S04]  /*4930*/  @!UP2 USEL UR6, UR13, UR6, !UP0 ;  /* 0x000000060d06a287 */ /* 0x000fe8000c000000 */
[----:B------:R-:W-:Y:S02]  /*4940*/  @!UP2 UIADD3 UR4, UPT, UPT, -UR8, UR6, URZ ;  /* 0x000000060804a290 */ /* 0x000fe4000fffe1ff */
[----:B------:R-:W-:Y:S02]  /*4950*/  @!UP2 UIADD3 UR6, UPT, UPT, UR8, -UR6, URZ ;  /* 0x800000060806a290 */ /* 0x000fe4000fffe0ff */
[----:B------:R-:W-:Y:S02]  /*4960*/  @!UP2 UIMAD UR14, UR4, UR5, UR14 ;  /* 0x00000005040ea2a4 */ /* 0x000fe4000f8e020e */
[----:B------:R-:W-:Y:S01]  /*4970*/  @!UP2 UIMAD UR13, UR6, UR10, UR13 ;  /* 0x0000000a060da2a4 */ /* 0x000fe2000f8e020d */
[----:B------:R-:W-:Y:S11]  /*4980*/  BRA.U UP3, `(.L_x_77) ;  /* 0x0000000103107547 */ /* 0x000ff6000b800000 */
[----:B--2---:R-:W-:Y:S04]  /*4990*/  MOV R0, UR40 ;  /* 0x0000002800007c02 */ /* 0x004fe80008000f00 */
[----:B------:R-:W-:Y:S04]  /*49a0*/  SHF.L.U32 R11, R0, 0x1f, RZ ;  /* 0x0000001f000b7819 */ /* 0x000fe800000006ff */
[----:B------:R-:W2:Y:S02]  /*49b0*/  SYNCS.PHASECHK.TRANS64.TRYWAIT P2, [UR21+0x88], R11 ;  /* 0x0000880bff0075a7 */ /* 0x000ea40008041115 */
[----:B--2---:R-:W-:Y:S05]  /*49c0*/  @!P2 BRA `(.L_x_78) ;  /* 0x000000480020a947 */ /* 0x004fea0003800000 */
.L_x_77:
[----:B------:R-:W-:Y:S05]  /*49d0*/  @!P1 BRA `(.L_x_79) ;  /* 0x0000000000309947 */ /* 0x000fea0003800000 */
[----:B------:R-:W-:Y:S01]  /*49e0*/  ISETP.NE.U32.AND P1, PT, R2, RZ, PT ;  /* 0x000000ff0200720c */ /* 0x000fe20003f25070 */
[----:B------:R-:W3:Y:S01]  /*49f0*/  LDCU.64 UR4, c[0x0][0x358] ;  /* 0x00006b00ff0477ac */ /* 0x000ee20008000a00 */
[----:B------:R-:W-:Y:S02]  /*4a00*/  IMAD.MOV.U32 R56, RZ, RZ, 0x1 ;  /* 0x00000001ff387424 */ /* 0x000fe400078e00ff */
[----:B------:R-:W-:Y:S11]  /*4a10*/  ISETP.NE.AND.EX P1, PT, R3, RZ, PT, P1 ;  /* 0x000000ff0300720c */ /* 0x000ff60003f25310 */
[----:B------:R-:W-:Y:S02]  /*4a20*/  @!UPT UIADD3 URZ, UPT, UPT, URZ, URZ, URZ ;  /* 0x000000fffffff290 */ /* 0x000fe4000fffe0ff */
[----:B--2---:R-:W2:Y:S01]  /*4a30*/  @P1 LDC.64 R10, c[0x0][0x888] ;  /* 0x00022200ff0a1b82 */ /* 0x004ea20000000a00 */
[----:B------:R-:W-:Y:S04]  /*4a40*/  @P1 IMAD R0, R4, UR36, RZ ;  /* 0x0000002404001c24 */ /* 0x000fe8000f8e02ff */
[----:B--2---:R-:W-:Y:S04]  /*4a50*/  @P1 IMAD.WIDE R10, R0, 0x4, R10 ;  /* 0x00000004000a1825 */ /* 0x004fe800078e020a */
[----:B------:R-:W-:Y:S01]  /*4a60*/  HFMA2 R0, -RZ, RZ, 0, 5.9604644775390625e-08 ;  /* 0x00000001ff007431 */ /* 0x000fe200000001ff */
[----:B---3-5:R3:W5:Y:S04]  /*4a70*/  @P1 LDG.E R27, desc[UR4][R10.64] ;  /* 0x000000040a1b1981 */ /* 0x028768000c1e1900 */
[----:B------:R-:W-:Y:S01]  /*4a80*/  @!P1 PRMT R56, R0, 0x7610, R56 ;  /* 0x0000761000389816 */ /* 0x000fe20000000038 */
[----:B---3--:R-:W4:Y:S06]  /*4a90*/  @!P1 LDC R27, c[0x0][0x880] ;  /* 0x00022000ff1b9b82 */ /* 0x008f2c0000000800 */
.L_x_79:
[----:B----45:R-:W-:Y:S01]  /*4aa0*/  @!P0 FSETP.EQ.AND P1, PT, R27, RZ, PT ;  /* 0x000000ff1b00820b */ /* 0x030fe20003f22000 */
[----:B------:R-:W-:Y:S01]  /*4ab0*/  @!UPT UIADD3 URZ, UPT, UPT, URZ, URZ, URZ ;  /* 0x000000fffffff290 */ /* 0x000fe2000fffe0ff */
[----:B------:R-:W-:Y:S11]  /*4ac0*/  @!P0 BRA `(.L_x_80) ;  /* 0x0000000000188947 */ /* 0x000ff60003800000 */
[----:B------:R-:W-:Y:S02]  /*4ad0*/  LOP3.LUT P0, RZ, R56, 0xff, RZ, 0xc0, !PT ;  /* 0x000000ff38ff7812 */ /* 0x000fe4000780c0ff */
[----:B------:R-:W-:Y:S04]  /*4ae0*/  ISETP.NE.U32.AND P1, PT, R2, RZ, PT ;  /* 0x000000ff0200720c */ /* 0x000fe80003f25070 */
[----:B------:R-:W-:Y:S04]  /*4af0*/  ISETP.NE.AND.EX P1, PT, R3, RZ, PT, P1 ;  /* 0x000000ff0300720c */ /* 0x000fe80003f25310 */
[----:B------:R-:W-:Y:S03]  /*4b00*/  PLOP3.LUT P1, PT, P1, PT, PT, 0x8, 0x80 ;  /* 0x000000000080781c */ /* 0x000fe60000f2e170 */
[----:B------:R-:W-:Y:S11]  /*4b10*/  @P0 FSETP.EQ.AND P1, PT, R27, RZ, PT ;  /* 0x000000ff1b00020b */ /* 0x000ff60003f22000 */
[----:B------:R-:W-:Y:S02]  /*4b20*/  @!UPT UIADD3 URZ, UPT, UPT, URZ, URZ, URZ ;  /* 0x000000fffffff290 */ /* 0x000fe4000fffe0ff */
.L_x_80:
[----:B------:R-:W3:Y:S01]  /*4b30*/  SYNCS.PHASECHK.TRANS64.TRYWAIT P2, [UR21+0x60], R9 ;  /* 0x00006009ff0075a7 */ /* 0x000ee20008041115 */
[----:B------:R-:W-:Y:S04]  /*4b40*/  ELECT P0, URZ, PT ;  /* 0x0000000000ff782f */ /* 0x000fe80003800000 */
[----:B------:R-:W-:Y:S11]  /*4b50*/  PLOP3.LUT P1, PT, P1, P0, PT, 0xf2, 0x2f ;  /* 0x00000000002f781c */ /* 0x000ff60000f21e72 */
[----:B------:R-:W-:Y:S02]  /*4b60*/  @!UPT UIADD3 URZ, UPT, UPT, URZ, URZ, URZ ;  /* 0x000000fffffff290 */ /* 0x000fe4000fffe0ff */
[----:B------:R-:W-:Y:S05]  /*4b70*/  @!P1 IADD3 R8, P0, PT, R16, 0x580, RZ ;  /* 0x0000058010089810 */ /* 0x000fea0007f1e0ff */
[----:B------:R-:W-:Y:S01]  /*4b80*/  @!P1 IMAD.X R6, RZ, RZ, R17, P0 ;  /* 0x000000ffff069224 */ /* 0x000fe200000e0611 */
[----:B---3--:R-:W-:Y:S07]  /*4b90*/  @!P2 BRA `(.L_x_81) ;  /* 0x0000004400c4a947 */ /* 0x008fee0003800000 */
.L_x_168:
[----:B------:R-:W-:Y:S01]  /*4ba0*/  @!P1 R2UR UR5, R8 ;  /* 0x00000000080592ca */ /* 0x000fe200000e0000 */
[----:B------:R-:W-:Y:S01]  /*4bb0*/  VOTEU.ALL UP0, P1 ;  /* 0x0000000000ff7886 */ /* 0x000fe20000800000 */
[----:B------:R-:W-:Y:S01]  /*4bc0*/  @!P1 R2UR UR4, R6 ;  /* 0x00000000060492ca */ /* 0x000fe200000e0000 */
[----:B--2---:R-:W-:Y:S01]  /*4bd0*/  @!P1 IMAD.MOV.U32 R0, RZ, RZ, 0x2000 ;  /* 0x00002000ff009424 */ /* 0x004fe200078e00ff */
[----:B------:R-:W-:Y:S01]  /*4be0*/  UMOV UR8, 0x0 ;  /* 0x0000000000087882 */ /* 0x000fe20000000000 */
[----:B------:R-:W-:Y:S01]  /*4bf0*/  UMOV UR9, 0x10000000 ;  /* 0x1000000000097882 */ /* 0x000fe20000000000 */
[----:B------:R-:W-:Y:S01]  /*4c00*/  @!UP0 UIADD3 UR32, UPT, UPT, UR21, 0x200, URZ ;  /* 0x0000020015208890 */ /* 0x000fe2000fffe0ff */
[----:B------:R-:W-:Y:S01]  /*4c10*/  @!P1 IADD3 R8, P0, PT, R16, 0x580, RZ ;  /* 0x0000058010089810 */ /* 0x000fe20007f1e0ff */
[----:B------:R-:W-:Y:S01]  /*4c20*/  VOTEU.ALL UP0, P1 ;  /* 0x0000000000ff7886 */ /* 0x000fe20000800000 */
[----:B------:R-:W-:Y:S03]  /*4c30*/  UPRMT UR6, UR47, 0x654, UR33 ;  /* 0x000006542f067896 */ /* 0x000fe60008000021 */
[----:B------:R-:W-:Y:S02]  /*4c40*/  @!P1 IMAD.X R6, RZ, RZ, R17, P0 ;  /* 0x000000ffff069224 */ /* 0x000fe400000e0611 */
[----:B------:R-:W-:Y:S02]  /*4c50*/  IMAD.U32 R10, RZ, RZ, UR5 ;  /* 0x00000005ff0a7e24 */ /* 0x000fe4000f8e00ff */
[----:B------:R-:W-:Y:S03]  /*4c60*/  IMAD.U32 R11, RZ, RZ, UR4 ;  /* 0x00000004ff0b7e24 */ /* 0x000fe6000f8e00ff */
[----:B------:R-:W-:Y:S02]  /*4c70*/  @!P1 R2UR UR4, R10 ;  /* 0x000000000a0492ca */ /* 0x000fe400000e0000 */
[----:B------:R-:W-:Y:S11]  /*4c80*/  @!P1 R2UR UR5, R11 ;  /* 0x000000000b0592ca */ /* 0x000ff600000e0000 */
[----:B------:R-:W-:Y:S02]  /*4c90*/  @!UPT UIADD3 URZ, UPT, UPT, URZ, URZ, URZ ;  /* 0x000000fffffff290 */ /* 0x000fe4000fffe0ff */
[----:B------:R2:W-:Y:S01]  /*4ca0*/  @!UP0 UTMALDG.3D [UR32], [UR4], desc[UR8] ;  /* 0x00000820040085b4 */ /* 0x0005e20008011000 */
[----:B------:R2:W-:Y:S01]  /*4cb0*/  @!P1 SYNCS.ARRIVE.TRANS64.RED.A0TR RZ, [UR21+0x40], R0 ;  /* 0x00004000ffff99a7 */ /* 0x0005e20008300415 */
[----:B------:R-:W-:Y:S01]  /*4cc0*/  SYNCS.ARRIVE.TRANS64.RED.A1T0 RZ, [UR6], RZ ;  /* 0x000000ffffff79a7 */ /* 0x000fe20008100406 */
[----:B------:R-:W3:Y:S02]  /*4cd0*/  SYNCS.PHASECHK.TRANS64.TRYWAIT P2, [UR21+0x68], R9 ;  /* 0x00006809ff0075a7 */ /* 0x000ee40008041115 */
[----:B--23--:R-:W-:Y:S05]  /*4ce0*/  @!P2 BRA `(.L_x_82) ;  /* 0x000000440088a947 */ /* 0x00cfea0003800000 */
.L_x_170:
        /* <DEDUP_REMOVED lines=8> */
[----:B------:R-:W-:Y:S01]  /*4d70*/  @!UP0 UIADD3 UR24, UPT, UPT, UR21, 0x2200, URZ ;  /* 0x0000220015188890 */ /* 0x000fe2000fffe0ff */
[----:B------:R-:W-:Y:S01]  /*4d80*/  VOTEU.ALL UP0, P1 ;  /* 0x0000000000ff7886 */ /* 0x000fe20000800000 */
[----:B------:R-:W-:Y:S01]  /*4d90*/  UMOV UR27, UR35 ;  /* 0x00000023001b7c82 */ /* 0x000fe20008000000 */
[----:B------:R-:W-:Y:S02]  /*4da0*/  UMOV UR28, UR36 ;  /* 0x00000024001c7c82 */ /* 0x000fe40008000000 */
[----:B------:R-:W-:Y:S01]  /*4db0*/  IMAD.U32 R10, RZ, RZ, UR5 ;  /* 0x00000005ff0a7e24 */ /* 0x000fe2000f8e00ff */
[----:B------:R-:W-:Y:S01]  /*4dc0*/  UPRMT UR6, UR47, 0x654, UR25 ;  /* 0x000006542f067896 */ /* 0x000fe20008000019 */
[----:B------:R-:W-:Y:S02]  /*4dd0*/  IMAD.U32 R11, RZ, RZ, UR4 ;  /* 0x00000004ff0b7e24 */ /* 0x000fe4000f8e00ff */
[----:B------:R-:W-:Y:S01]  /*4de0*/  @!P1 IMAD.X R6, RZ, RZ, R17, P0 ;  /* 0x000000ffff069224 */ /* 0x000fe200000e0611 */
        /* <DEDUP_REMOVED lines=8> */
.L_x_172:
[----:B------:R-:W-:Y:S01]  /*4e70*/  @!P1 R2UR UR5, R8 ;  /* 0x00000000080592ca */ /* 0x000fe200000e0000 */
[----:B------:R-:W-:Y:S01]  /*4e80*/  VOTEU.ALL UP0, P1 ;  /* 0x0000000000ff7886 */ /* 0x000fe20000800000 */
[----:B------:R-:W-:Y:S01]  /*4e90*/  @!P1 R2UR UR4, R6 ;  /* 0x00000000060492ca */ /* 0x000fe200000e0000 */
[----:B--2---:R-:W-:Y:S01]  /*4ea0*/  @!P1 IMAD.MOV.U32 R0, RZ, RZ, 0x2000 ;  /* 0x00002000ff009424 */ /* 0x004fe200078e00ff */
[----:B------:R-:W-:Y:S01]  /*4eb0*/  UMOV UR8, 0x0 ;  /* 0x0000000000087882 */ /* 0x000fe20000000000 */
[----:B------:R-:W-:Y:S01]  /*4ec0*/  UMOV UR9, 0x10000000 ;  /* 0x1000000000097882 */ /* 0x000fe20000000000 */
[----:B------:R-:W-:Y:S01]  /*4ed0*/  @!UP0 UIADD3 UR18, UPT, UPT, UR34, 0x20, URZ ;  /* 0x0000002022128890 */ /* 0x000fe2000fffe0ff */
[----:B------:R-:W-:Y:S01]  /*4ee0*/  VIADD R14, R14, 0x1 ;  /* 0x000000010e0e7836 */ /* 0x000fe20000000000 */
[----:B------:R-:W-:Y:S01]  /*4ef0*/  @!UP0 UIADD3 UR16, UPT, UPT, UR21, 0x4200, URZ ;  /* 0x0000420015108890 */ /* 0x000fe2000fffe0ff */
[----:B------:R-:W-:Y:S01]  /*4f00*/  VOTEU.ALL UP0, P1 ;  /* 0x0000000000ff7886 */ /* 0x000fe20000800000 */
[----:B------:R-:W-:Y:S01]  /*4f10*/  UMOV UR19, UR35 ;  /* 0x0000002300137c82 */ /* 0x000fe20008000000 */
[----:B------:R-:W-:Y:S02]  /*4f20*/  UMOV UR20, UR36 ;  /* 0x0000002400147c82 */ /* 0x000fe40008000000 */
[----:B------:R-:W-:Y:S01]  /*4f30*/  IMAD.U32 R10, RZ, RZ, UR5 ;  /* 0x00000005ff0a7e24 */ /* 0x000fe2000f8e00ff */
[----:B------:R-:W-:Y:S01]  /*4f40*/  UPRMT UR6, UR47, 0x654, UR17 ;  /* 0x000006542f067896 */ /* 0x000fe20008000011 */
        /* <DEDUP_REMOVED lines=9> */
.L_x_174:
[----:B------:R-:W-:Y:S01]  /*4fe0*/  @!P1 IADD3 R6, P0, PT, R16, 0x580, RZ ;  /* 0x0000058010069810 */ /* 0x000fe20007f1e0ff */
[----:B------:R-:W-:Y:S01]  /*4ff0*/  VOTEU.ALL UP0, P1 ;  /* 0x0000000000ff7886 */ /* 0x000fe20000800000 */
[----:B------:R-:W-:Y:S01]  /*5000*/  UMOV UR6, 0x0 ;  /* 0x0000000000067882 */ /* 0x000fe20000000000 */
[----:B------:R-:W-:Y:S01]  /*5010*/  UMOV UR7, 0x10000000 ;  /* 0x1000000000077882 */ /* 0x000fe20000000000 */
[----:B------:R-:W-:Y:S01]  /*5020*/  @!P1 R2UR UR5, R6 ;  /* 0x00000000060592ca */ /* 0x000fe200000e0000 */
[----:B--2---:R-:W-:Y:S01]  /*5030*/  @!P1 IMAD.X R0, RZ, RZ, R17, P0 ;  /* 0x000000ffff009224 */ /* 0x004fe200000e0611 */
[----:B------:R-:W-:Y:S01]  /*5040*/  @!UP0 UIADD3 UR10, UPT, UPT, UR34, 0x30, URZ ;  /* 0x00000030220a8890 */ /* 0x000fe2000fffe0ff */
[----:B------:R-:W-:Y:S01]  /*5050*/  R2UR UR16, R58 ;  /* 0x000000003a1072ca */ /* 0x000fe200000e0000 */
[----:B------:R-:W-:Y:S01]  /*5060*/  @!UP0 UIADD3 UR8, UPT, UPT, UR21, 0x6200, URZ ;  /* 0x0000620015088890 */ /* 0x000fe2000fffe0ff */
[----:B------:R-:W-:Y:S01]  /*5070*/  ISETP.NE.AND P0, PT, R14, 0x2, PT ;  /* 0x000000020e00780c */ /* 0x000fe20003f05270 */
[----:B------:R-:W-:Y:S01]  /*5080*/  @!UP0 UIADD3 UR9, UPT, UPT, UR21, 0x58, URZ ;  /* 0x0000005815098890 */ /* 0x000fe2000fffe0ff */
[----:B------:R-:W-:Y:S01]  /*5090*/  @!P1 R2UR UR4, R0 ;  /* 0x00000000000492ca */ /* 0x000fe200000e0000 */
[----:B------:R-:W-:Y:S01]  /*50a0*/  VOTEU.ALL UP0, P1 ;  /* 0x0000000000ff7886 */ /* 0x000fe20000800000 */
[----:B------:R-:W-:Y:S01]  /*50b0*/  UMOV UR11, UR35 ;  /* 0x00000023000b7c82 */ /* 0x000fe20008000000 */
[----:B------:R-:W-:Y:S01]  /*50c0*/  UMOV UR12, UR36 ;  /* 0x00000024000c7c82 */ /* 0x000fe20008000000 */
[----:B------:R-:W-:Y:S01]  /*50d0*/  SEL R0, RZ, 0x1, P0 ;  /* 0x00000001ff007807 */ /* 0x000fe20000000000 */
[----:B------:R-:W-:Y:S01]  /*50e0*/  UIADD3 UR20, UPT, UPT, UR13, UR63, URZ ;  /* 0x0000003f0d147290 */ /* 0x000fe2000fffe0ff */
[----:B------:R-:W-:Y:S01]  /*50f0*/  IMAD.U32 R8, RZ, RZ, UR5 ;  /* 0x00000005ff087e24 */ /* 0x000fe2000f8e00ff */
[----:B------:R-:W-:Y:S01]  /*5100*/  LOP3.LUT R15, R15, 0x1, RZ, 0x3c, !PT ;  /* 0x000000010f0f7812 */ /* 0x000fe200078e3cff */
[----:B------:R-:W-:Y:S01]  /*5110*/  UPLOP3.LUT UP3, UPT, UPT, UPT, UPT, 0x80, 0x8 ;  /* 0x000000000008789c */ /* 0x000fe20003f6f070 */
[----:B------:R-:W-:Y:S01]  /*5120*/  LOP3.LUT R13, R13, R0, RZ, 0x3c, !PT ;  /* 0x000000000d0d7212 */ /* 0x000fe200078e3cff */
[----:B------:R-:W-:Y:S01]  /*5130*/  UIADD3 UR16, UPT, UPT, UR14, UR16, URZ ;  /* 0x000000100e107290 */ /* 0x000fe2000fffe0ff */
[----:B------:R-:W-:Y:S01]  /*5140*/  SEL R14, R14, RZ, P0 ;  /* 0x000000ff0e0e7207 */ /* 0x000fe20000000000 */
[----:B------:R-:W-:Y:S01]  /*5150*/  UMOV UR36, UR29 ;  /* 0x0000001d00247c82 */ /* 0x000fe20008000000 */
[----:B------:R-:W-:Y:S01]  /*5160*/  IMAD.U32 R9, RZ, RZ, UR4 ;  /* 0x00000004ff097e24 */ /* 0x000fe2000f8e00ff */
[----:B------:R-:W-:Y:S04]  /*5170*/  @!P1 R2UR UR4, R8 ;  /* 0x00000000080492ca */ /* 0x000fe800000e0000 */
[----:B------:R-:W-:Y:S11]  /*5180*/  @!P1 R2UR UR5, R9 ;  /* 0x00000000090592ca */ /* 0x000ff600000e0000 */
[----:B------:R-:W-:Y:S02]  /*5190*/  @!UPT UIADD3 URZ, UPT, UPT, URZ, URZ, URZ ;  /* 0x000000fffffff290 */ /* 0x000fe4000fffe0ff */
[----:B------:R2:W-:Y:S01]  /*51a0*/  @!UP0 UTMALDG.3D [UR8], [UR4], desc[UR6] ;  /* 0x00000608040085b4 */ /* 0x0005e20008011000 */
[----:B------:R2:W-:Y:S01]  /*51b0*/  @!P1 SYNCS.ARRIVE.TRANS64.RED.A0TR RZ, [UR21+0x58], R7 ;  /* 0x00005807ffff99a7 */ /* 0x0005e20008300415 */
[----:B------:R-:W-:Y:S01]  /*51c0*/  SYNCS.ARRIVE.TRANS64.RED.A1T0 RZ, [UR37], RZ ;  /* 0x000000ffffff79a7 */ /* 0x000fe20008100425 */
[----:B------:R-:W-:Y:S05]  /*51d0*/  BRA.U UP1, `(.L_x_85) ;  /* 0xfffffff101687547 */ /* 0x000fea000b83ffff */
[----:B------:R-:W-:-:S04]  /*51e0*/  SHF.L.U32 R3, R15, 0x1f, RZ ;  /* 0x0000001f0f037819 */ /* 0x000fc800000006ff */
[----:B------:R-:W3:Y:S02]  /*51f0*/  SYNCS.PHASECHK.TRANS64.TRYWAIT P0, [UR21+0x60], R3 ;  /* 0x00006003ff0075a7 */ /* 0x000ee40008001115 */
[----:B---3--:R-:W-:Y:S05]  /*5200*/  @!P0 BRA `(.L_x_86) ;  /* 0x0000004000888947 */ /* 0x008fea0003800000 */
.L_x_176:
[----:B------:R-:W4:Y:S02]  /*5210*/  SYNCS.PHASECHK.TRANS64.TRYWAIT P0, [UR21+0x68], R3 ;  /* 0x00006803ff0075a7 */ /* 0x000f240008001115 */
[----:B----4-:R-:W-:Y:S05]  /*5220*/  @!P0 BRA `(.L_x_87) ;  /* 0x0000004000988947 */ /* 0x010fea0003800000 */
.L_x_178:
[----:B------:R-:W4:Y:S02]  /*5230*/  SYNCS.PHASECHK.TRANS64.TRYWAIT P0, [UR21+0x70], R3 ;  /* 0x00007003ff0075a7 */ /* 0x000f240008001115 */
[----:B----4-:R-:W-:Y:S05]  /*5240*/  @!P0 BRA `(.L_x_88) ;  /* 0x0000004000a88947 */ /* 0x010fea0003800000 */
.L_x_180:
[----:B---3--:R-:W-:-:S07]  /*5250*/  MOV R0, UR21 ;  /* 0x0000001500007c02 */ /* 0x008fce0008000f00 */
.L_x_89:
[----:B---3--:R-:W-:-:S04]  /*5260*/  SHF.L.U32 R3, R15, 0x1f, RZ ;  /* 0x0000001f0f037819 */ /* 0x008fc800000006ff */
[----:B------:R3:W4:Y:S03]  /*5270*/  SYNCS.PHASECHK.TRANS64.TRYWAIT P0, [R0+URZ+0x78], R3 ;  /* 0x00007803000075a7 */ /* 0x00072600080011ff */
[----:B----4-:R-:W-:Y:S05]  /*5280*/  @!P0 NANOSLEEP.SYNCS 0x989680 ;  /* 0x009896800000895d */ /* 0x010fea0003900000 */
[----:B------:R-:W4:Y:S02]  /*5290*/  @!P0 SYNCS.PHASECHK.TRANS64 P0, [R0+URZ+0x78], R3 ;  /* 0x00007803000085a7 */ /* 0x000f2400080010ff */
[----:B-12-4-:R-:W-:Y:S05]  /*52a0*/  @P0 EXIT ;  /* 0x000000000000094d */ /* 0x016fea0003800000 */
[----:B------:R-:W-:Y:S05]  /*52b0*/  BRA `(.L_x_89) ;  /* 0xfffffffc00e87947 */ /* 0x000fea000383ffff */
.L_x_74:
[----:B------:R-:W-:-:S06]  /*52c0*/  UISETP.GE.AND UP0, UPT, UR17, 0x4, UPT ;  /* 0x000000041100788c */ /* 0x000fcc000bf06270 */
[----:B------:R-:W-:-:S13]  /*52d0*/  PLOP3.LUT P0, PT, PT, PT, UP0, 0x80, 0x8 ;  /* 0x000000000008781c */ /* 0x000fda0003f0f008 */
[----:B------:R-:W-:Y:S05]  /*52e0*/  @!P0 EXIT ;  /* 0x000000000000894d */ /* 0x000fea0003800000 */
[----:B------:R-:W-:Y:S01]  /*52f0*/  BAR.SYNC.DEFER_BLOCKING 0x6, 0xa0 ;  /* 0x0182800000007b1d */ /* 0x000fe20000010000 */
[C---:B------:R-:W-:Y:S01]  /*5300*/  IMAD.SHL.U32 R2, R70.reuse, 0x10, RZ ;  /* 0x0000001046027824 */ /* 0x040fe200078e00ff */
[C---:B------:R-:W-:Y:S01]  /*5310*/  SHF.L.U32 R23, R70.reuse, 0x10, RZ ;  /* 0x0000001046177819 */ /* 0x040fe200000006ff */
[C---:B------:R-:W-:Y:S01]  /*5320*/  IMAD.SHL.U32 R69, R70.reuse, 0x2, RZ ;  /* 0x0000000246457824 */ /* 0x040fe200078e00ff */
[----:B------:R-:W-:Y:S01]  /*5330*/  LOP3.LUT R71, R70, 0x60, RZ, 0xc0, !PT ;  /* 0x0000006046477812 */ /* 0x000fe200078ec0ff */
[----:B------:R-:W-:Y:S01]  /*5340*/  HFMA2 R62, -RZ, RZ, 0, 0 ;  /* 0x00000000ff3e7431 */ /* 0x000fe200000001ff */
[----:B------:R-:W-:Y:S02]  /*5350*/  UMOV UR44, 0x400 ;  /* 0x00000400002c7882 */ /* 0x000fe40000000000 */
[----:B------:R-:W1:Y:S01]  /*5360*/  LDC.64 R54, c[0x0][0x8b0] ;  /* 0x00022c00ff367b82 */ /* 0x000e620000000a00 */
[----:B------:R-:W-:Y:S01]  /*5370*/  ULEA UR44, UR47, UR44, 0x18 ;  /* 0x0000002c2f2c7291 */ /* 0x000fe2000f8ec0ff */
[----:B------:R-:W-:Y:S01]  /*5380*/  LOP3.LUT R6, R2, 0x60, RZ, 0xc0, !PT ;  /* 0x0000006002067812 */ /* 0x000fe200078ec0ff */
[----:B------:R-:W2:Y:S01]  /*5390*/  LDCU.64 UR6, c[0x0][0x890] ;  /* 0x00011200ff0677ac */ /* 0x000ea20008000a00 */
[----:B------:R-:W-:Y:S01]  /*53a0*/  LOP3.LUT R68, R70, 0x2, RZ, 0xc0, !PT ;  /* 0x0000000246447812 */ /* 0x000fe200078ec0ff */
[----:B------:R-:W-:Y:S01]  /*53b0*/  IMAD.MOV.U32 R66, RZ, RZ, 0x1 ;  /* 0x00000001ff427424 */ /* 0x000fe200078e00ff */
[----:B------:R-:W-:Y:S01]  /*53c0*/  LOP3.LUT R69, R6, 0xc, R69, 0xf8, !PT ;  /* 0x0000000c06457812 */ /* 0x000fe200078ef845 */
[----:B------:R-:W-:Y:S01]  /*53d0*/  UIADD3 UR4, UPT, UPT, UR44, 0x200, URZ ;  /* 0x000002002c047890 */ /* 0x000fe2000fffe0ff */
[----:B------:R-:W3:Y:S01]  /*53e0*/  LDC.64 R52, c[0x0][0x8a8] ;  /* 0x00022a00ff347b82 */ /* 0x000ee20000000a00 */
[----:B------:R-:W-:Y:S01]  /*53f0*/  LOP3.LUT R23, R23, 0x600000, RZ, 0xc0, !PT ;  /* 0x0060000017177812 */ /* 0x000fe200078ec0ff */
[----:B------:R-:W-:Y:S01]  /*5400*/  IMAD.MOV.U32 R22, RZ, RZ, RZ ;  /* 0x000000ffff167224 */ /* 0x000fe200078e00ff */
[----:B------:R-:W-:-:S02]  /*5410*/  LOP3.LUT R69, R69, 0x790, R2, 0xf8, !PT ;  /* 0x0000079045457812 */ /* 0x000fc400078ef802 */
[----:B------:R-:W-:Y:S01]  /*5420*/  CS2R R64, SRZ ;  /* 0x0000000000407805 */ /* 0x000fe2000001ff00 */
[----:B------:R-:W-:Y:S01]  /*5430*/  IMAD.U32 R60, RZ, RZ, UR4 ;  /* 0x00000004ff3c7e24 */ /* 0x000fe2000f8e00ff */
[----:B------:R-:W-:Y:S01]  /*5440*/  LOP3.LUT R70, R70, 0x4, RZ, 0xc0, !PT ;  /* 0x0000000446467812 */ /* 0x000fe200078ec0ff */
[----:B------:R-:W4:Y:S01]  /*5450*/  LDCU UR60, c[0x0][0x370] ;  /* 0x00006e00ff3c77ac */ /* 0x000f220008000800 */
[----:B------:R-:W4:Y:S02]  /*5460*/  LDS R0, [UR44+0x140] ;  /* 0x0001402cff007984 */ /* 0x000f240008000800 */
[----:B------:R-:W-:Y:S01]  /*5470*/  LEA R69, R69, R60, 0x2 ;  /* 0x0000003c45457211 */ /* 0x000fe200078e10ff */
[----:B------:R-:W1:Y:S01]  /*5480*/  LDCU UR43, c[0x0][0xb0c] ;  /* 0x00016180ff2b77ac */ /* 0x000e620008000800 */
[----:B--2---:R-:W-:Y:S01]  /*5490*/  IMAD.U32 R73, RZ, RZ, UR6 ;  /* 0x00000006ff497e24 */ /* 0x004fe2000f8e00ff */
[----:B------:R-:W-:Y:S02]  /*54a0*/  MOV R72, UR7 ;  /* 0x0000000700487c02 */ /* 0x000fe40008000f00 */
[--C-:B------:R-:W-:Y:S01]  /*54b0*/  IMAD R68, R68, -0x10, R69.reuse ;  /* 0xfffffff044447824 */ /* 0x100fe200078e0245 */
[----:B------:R-:W2:Y:S01]  /*54c0*/  LDCU UR39, c[0x0][0xb30] ;  /* 0x00016600ff2777ac */ /* 0x000ea20008000800 */
[----:B------:R-:W-:Y:S01]  /*54d0*/  IMAD R67, R70, -0x10, R69 ;  /* 0xfffffff046437824 */ /* 0x000fe200078e0245 */
[----:B------:R-:W1:Y:S01]  /*54e0*/  LDCU.64 UR54, c[0x0][0x888] ;  /* 0x00011100ff3677ac */ /* 0x000e620008000a00 */
[----:B------:R-:W1:Y:S01]  /*54f0*/  LDCU.64 UR40, c[0x0][0xb28] ;  /* 0x00016500ff2877ac */ /* 0x000e620008000a00 */
[----:B------:R-:W1:Y:S01]  /*5500*/  LDCU.128 UR56, c[0x0][0xb10] ;  /* 0x00016200ff3877ac */ /* 0x000e620008000c00 */
[----:B------:R-:W1:Y:S01]  /*5510*/  LDCU UR53, c[0x0][0x374] ;  /* 0x00006e80ff3577ac */ /* 0x000e620008000800 */
[----:B------:R-:W-:Y:S01]  /*5520*/  UMOV UR52, URZ ;  /* 0x000000ff00347c82 */ /* 0x000fe20008000000 */
[----:B------:R-:W-:Y:S01]  /*5530*/  UMOV UR46, URZ ;  /* 0x000000ff002e7c82 */ /* 0x000fe20008000000 */
[----:B-1234-:R-:W-:-:S07]  /*5540*/  IMAD.IADD R23, R0, 0x1, R23 ;  /* 0x0000000100177824 */ /* 0x01efce00078e0217 */
.L_x_133:
[----:B------:R-:W-:Y:S02]  /*5550*/  LEA R3, R62, UR44, 0x3 ;  /* 0x0000002c3e037c11 */ /* 0x000fe4000f8e18ff */
[----:B------:R-:W-:Y:S02]  /*5560*/  SHF.L.U32 R0, R64, 0x1f, RZ ;  /* 0x0000001f40007819 */ /* 0x000fe400000006ff */
[----:B-1----:R-:W-:Y:S02]  /*5570*/  LEA R5, R62, UR44, 0x4 ;  /* 0x0000002c3e057c11 */ /* 0x002fe4000f8e20ff */
[----:B------:R-:W1:Y:S02]  /*5580*/  SYNCS.PHASECHK.TRANS64.TRYWAIT P0, [R3+URZ+0x90], R0 ;  /* 0x00009000030075a7 */ /* 0x000e6400080011ff */
[----:B-12---:R-:W-:Y:S05]  /*5590*/  @!P0 BRA `(.L_x_90) ;  /* 0x0000003c00ec8947 */ /* 0x006fea0003800000 */
.L_x_181:
        /* <DEDUP_REMOVED lines=11> */
[----:B------:R-:W-:Y:S01]  /*5650*/  PLOP3.LUT P0, PT, PT, PT, UP1, 0x80, 0x8 ;  /* 0x000000000008781c */ /* 0x000fe20003f0f018 */
[----:B------:R-:W-:Y:S11]  /*5660*/  UP2UR UR62, UPR, URZ, 0x2 ;  /* 0x00000002ff3e7883 */ /* 0x000ff60008000000 */
[----:B------:R-:W-:Y:S01]  /*5670*/  @!UPT UIADD3 URZ, UPT, UPT, URZ, URZ, URZ ;  /* 0x000000fffffff290 */ /* 0x000fe2000fffe0ff */
[----:B-1----:R-:W-:Y:S02]  /*5680*/  @P0 SHF.R.U32.HI R0, RZ, 0x10, R5 ;  /* 0x00000010ff000819 */ /* 0x002fe40000011605 */
        /* <DEDUP_REMOVED lines=12> */
[----:B------:R-:W2:Y:S01]  /*5750*/  LDCU UR12, c[0x0][0xb20] ;  /* 0x00016400ff0c77ac */ /* 0x000ea20008000800 */
[----:B------:R-:W-:Y:S02]  /*5760*/  UIMAD.WIDE.U32 UR4, UR53, UR59, URZ ;  /* 0x0000003b350472a5 */ /* 0x000fe4000f8e00ff */
[----:B------:R-:W-:Y:S02]  /*5770*/  UIMAD.WIDE.U32 UR6, UR60, UR56, URZ ;  /* 0x000000383c0672a5 */ /* 0x000fe4000f8e00ff */
[----:B------:R-:W-:Y:S02]  /*5780*/  UISETP.NE.AND UP0, UPT, UR58, 0x1, UPT ;  /* 0x000000013a00788c */ /* 0x000fe4000bf05270 */
[----:B------:R-:W-:Y:S02]  /*5790*/  UIMAD.WIDE.U32 UR8, UR37, UR59, URZ ;  /* 0x0000003b250872a5 */ /* 0x000fe4000f8e00ff */
[----:B------:R-:W-:Y:S02]  /*57a0*/  UIMAD.WIDE.U32 UR10, UR38, UR56, URZ ;  /* 0x00000038260a72a5 */ /* 0x000fe4000f8e00ff */
[----:B------:R-:W-:Y:S02]  /*57b0*/  UISETP.NE.AND UP1, UPT, UR43, 0x1, UPT ;  /* 0x000000012b00788c */ /* 0x000fe4000bf25270 */
[----:B------:R-:W-:Y:S01]  /*57c0*/  UISETP.NE.AND UP2, UPT, UR42, 0x1, UPT ;  /* 0x000000012a00788c */ /* 0x000fe2000bf45270 */
[----:B------:R-:W-:Y:S02]  /*57d0*/  UMOV UR4, UR5 ;  /* 0x0000000500047c82 */ /* 0x000fe40008000000 */
[----:B--2---:R-:W-:Y:S03]  /*57e0*/  USHF.R.U32.HI UR5, URZ, UR12, UR4 ;  /* 0x0000000cff057299 */ /* 0x004fe60008011604 */
[----:B------:R-:W-:Y:S02]  /*57f0*/  UMOV UR4, UR7 ;  /* 0x0000000700047c82 */ /* 0x000fe40008000000 */
[----:B------:R-:W-:Y:S02]  /*5800*/  USHF.R.U32.HI UR7, URZ, UR57, UR4 ;  /* 0x00000039ff077299 */ /* 0x000fe40008011604 */
[----:B------:R-:W-:Y:S02]  /*5810*/  USEL UR4, UR53, UR5, !UP0 ;  /* 0x0000000535047287 */ /* 0x000fe4000c000000 */
[----:B------:R-:W-:Y:S01]  /*5820*/  USEL UR7, UR60, UR7, !UP1 ;  /* 0x000000073c077287 */ /* 0x000fe2000c800000 */
[----:B------:R-:W-:Y:S01]  /*5830*/  UMOV UR5, UR9 ;  /* 0x0000000900057c82 */ /* 0x000fe20008000000 */
[----:B------:R-:W-:Y:S02]  /*5840*/  UIMAD.WIDE.U32 UR8, UR4, UR40, URZ ;  /* 0x00000028040872a5 */ /* 0x000fe4000f8e00ff */
[----:B------:R-:W-:Y:S03]  /*5850*/  USHF.R.U32.HI UR6, URZ, UR12, UR5 ;  /* 0x0000000cff067299 */ /* 0x000fe60008011605 */
[----:B------:R-:W-:Y:S01]  /*5860*/  UMOV UR5, UR11 ;  /* 0x0000000b00057c82 */ /* 0x000fe20008000000 */
[----:B------:R-:W-:Y:S02]  /*5870*/  UIMAD.WIDE.U32 UR10, UR7, UR40, URZ ;  /* 0x00000028070a72a5 */ /* 0x000fe4000f8e00ff */
[----:B------:R-:W-:Y:S02]  /*5880*/  USHF.R.U32.HI UR12, URZ, UR57, UR5 ;  /* 0x00000039ff0c7299 */ /* 0x000fe40008011605 */
[----:B------:R-:W-:Y:S01]  /*5890*/  USEL UR6, UR37, UR6, !UP0 ;  /* 0x0000000625067287 */ /* 0x000fe2000c000000 */
[----:B------:R-:W-:Y:S02]  /*58a0*/  UMOV UR5, UR9 ;  /* 0x0000000900057c82 */ /* 0x000fe40008000000 */
[----:B------:R-:W-:Y:S01]  /*58b0*/  UMOV UR10, UR11 ;  /* 0x0000000b000a7c82 */ /* 0x000fe20008000000 */
[----:B------:R-:W-:Y:S02]  /*58c0*/  @UP2 USHF.R.U32.HI UR4, URZ, UR41, UR5 ;  /* 0x00000029ff042299 */ /* 0x000fe40008011605 */
[----:B------:R-:W-:Y:S02]  /*58d0*/  @UP2 USHF.R.U32.HI UR7, URZ, UR41, UR10 ;  /* 0x00000029ff072299 */ /* 0x000fe4000801160a */
[----:B------:R-:W-:Y:S02]  /*58e0*/  UIMAD UR4, UR42, UR4, URZ ;  /* 0x000000042a0472a4 */ /* 0x000fe4000f8e02ff */
        /* <DEDUP_REMOVED lines=8> */
[----:B------:R-:W-:Y:S02]  /*5970*/  USEL UR11, UR6, UR4, !UP2 ;  /* 0x00000004060b7287 */ /* 0x000fe4000d000000 */
[----:B------:R-:W-:Y:S02]  /*5980*/  UIADD3 UR8, UPT, UPT, -UR5, URZ, URZ ;  /* 0x000000ff05087290 */ /* 0x000fe4000fffe1ff */
[----:B------:R-:W-:Y:S01]  /*5990*/  UIADD3 UR10, UPT, UPT, -UR11, URZ, URZ ;  /* 0x000000ff0b0a7290 */ /* 0x000fe2000fffe1ff */
[----:B------:R-:W-:Y:S01]  /*59a0*/  @!UP0 UMOV UR4, UR9 ;  /* 0x0000000900048c82 */ /* 0x000fe20008000000 */
[----:B------:R-:W-:Y:S02]  /*59b0*/  UIADD3 UR9, UPT, UPT, -UR6, URZ, URZ ;  /* 0x000000ff06097290 */ /* 0x000fe4000fffe1ff */
[----:B------:R-:W-:Y:S02]  /*59c0*/  @!UP0 USHF.R.U32.HI UR4, URZ, UR41, UR4 ;  /* 0x00000029ff048299 */ /* 0x000fe40008011604 */
[----:B------:R-:W-:Y:S02]  /*59d0*/  UIMAD UR10, UR42, UR10, UR6 ;  /* 0x0000000a2a0a72a4 */ /* 0x000fe4000f8e0206 */
[----:B------:R-:W-:Y:S04]  /*59e0*/  @!UP0 USEL UR4, UR5, UR4, !UP2 ;  /* 0x0000000405048287 */ /* 0x000fe8000d000000 */
[----:B------:R-:W-:Y:S02]  /*59f0*/  @!UP0 UIMAD UR10, UR7, UR10, UR4 ;  /* 0x0000000a070a82a4 */ /* 0x000fe4000f8e0204 */
[----:B------:R-:W-:Y:S02]  /*5a00*/  @!UP0 UIADD3 UR11, UPT, UPT, UR11, -UR4, URZ ;  /* 0x800000040b0b8290 */ /* 0x000fe4000fffe0ff */
[----:B------:R-:W-:Y:S02]  /*5a10*/  UIMAD UR7, UR43, UR8, UR38 ;  /* 0x000000082b0772a4 */ /* 0x000fe4000f8e0226 */
[----:B------:R-:W-:Y:S02]  /*5a20*/  @!UP0 UIMAD UR6, UR11, UR42, UR5 ;  /* 0x0000002a0b0682a4 */ /* 0x000fe4000f8e0205 */
[----:B------:R-:W-:Y:S01]  /*5a30*/  UIMAD UR4, UR58, UR9, UR37 ;  /* 0x000000093a0472a4 */ /* 0x000fe2000f8e0225 */
[----:B------:R-:W-:Y:S02]  /*5a40*/  @!UP0 UMOV UR5, UR10 ;  /* 0x0000000a00058c82 */ /* 0x000fe40008000000 */
[----:B------:R-:W-:Y:S02]  /*5a50*/  UIMAD UR38, UR5, UR43, UR7 ;  /* 0x0000002b052672a4 */ /* 0x000fe4000f8e0207 */
[----:B------:R-:W-:Y:S11]  /*5a60*/  UIMAD UR37, UR6, UR58, UR4 ;  /* 0x0000003a062572a4 */ /* 0x000ff6000f8e0204 */
[----:B------:R-:W-:Y:S01]  /*5a70*/  @!UPT UIADD3 URZ, UPT, UPT, URZ, URZ, URZ ;  /* 0x000000fffffff290 */ /* 0x000fe2000fffe0ff */
.L_x_91:
[----:B------:R-:W-:Y:S01]  /*5a80*/  UISETP.NE.AND UP0, UPT, UR39, 0x1, UPT ;  /* 0x000000012700788c */ /* 0x000fe2000bf05270 */
[----:B------:R-:W-:Y:S01]  /*5a90*/  LOP3.LUT P0, RZ, R60, 0x1b0, RZ, 0xc0, !PT ;  /* 0x000001b03cff7812 */ /* 0x000fe2000780c0ff */
[----:B------:R-:W-:Y:S01]  /*5aa0*/  USHF.L.U32 UR50, UR16, 0x7, URZ ;  /* 0x0000000710327899 */ /* 0x000fe200080006ff */
[----:B------:R-:W-:Y:S01]  /*5ab0*/  BSSY.RECONVERGENT B6, `(.L_x_92) ;  /* 0x0000034000067945 */ /* 0x000fe20003800200 */
[----:B------:R-:W-:Y:S01]  /*5ac0*/  USHF.L.U32 UR49, UR20, 0x6, URZ ;  /* 0x0000000614317899 */ /* 0x000fe200080006ff */
[----:B------:R-:W-:Y:S06]  /*5ad0*/  IADD3 R62, PT, PT, R62, 0x1, RZ ;  /* 0x000000013e3e7810 */ /* 0x000fec0007ffe0ff */
[----:B------:R-:W2:Y:S01]  /*5ae0*/  @!UP0 LDCU.128 UR12, c[0x0][0xb10] ;  /* 0x00016200ff0c87ac */ /* 0x000ea20008000c00 */
[----:B------:R-:W3:Y:S01]  /*5af0*/  @!UP0 LDCU UR5, c[0x0][0xb0c] ;  /* 0x00016180ff0587ac */ /* 0x000ee20008000800 */
[----:B------:R-:W4:Y:S01]  /*5b00*/  @!UP0 LDCU UR10, c[0x0][0xb20] ;  /* 0x00016400ff0a87ac */ /* 0x000f220008000800 */
[----:B--2---:R-:W-:Y:S02]  /*5b10*/  UIMAD.WIDE.U32 UR8, UR38, UR12, URZ ;  /* 0x0000000c260872a5 */ /* 0x004fe4000f8e00ff */
[----:B------:R-:W-:Y:S02]  /*5b20*/  UIMAD.WIDE.U32 UR6, UR37, UR15, URZ ;  /* 0x0000000f250672a5 */ /* 0x000fe4000f8e00ff */
[----:B------:R-:W-:Y:S03]  /*5b30*/  @!UP0 UISETP.NE.AND UP1, UPT, UR14, 0x1, UPT ;  /* 0x000000010e00888c */ /* 0x000fe6000bf25270 */
[----:B------:R-:W-:Y:S01]  /*5b40*/  @!UP0 UMOV UR4, UR9 ;  /* 0x0000000900048c82 */ /* 0x000fe20008000000 */
[----:B---3--:R-:W-:Y:S02]  /*5b50*/  @!UP0 UISETP.NE.AND UP2, UPT, UR5, 0x1, UPT ;  /* 0x000000010500888c */ /* 0x008fe4000bf45270 */
[----:B------:R-:W-:Y:S01]  /*5b60*/  @!UP0 USHF.R.U32.HI UR4, URZ, UR13, UR4 ;  /* 0x0000000dff048299 */ /* 0x000fe20008011604 */
[----:B------:R-:W-:Y:S02]  /*5b70*/  @!UP0 UMOV UR6, UR7 ;  /* 0x0000000700068c82 */ /* 0x000fe40008000000 */
[----:B----4-:R-:W-:Y:S02]  /*5b80*/  @!UP0 USHF.R.U32.HI UR6, URZ, UR10, UR6 ;  /* 0x0000000aff068299 */ /* 0x010fe40008011606 */
[----:B------:R-:W-:Y:S02]  /*5b90*/  @!UP0 USEL UR7, UR38, UR4, !UP2 ;  /* 0x0000000426078287 */ /* 0x000fe4000d000000 */
[----:B------:R-:W-:Y:S04]  /*5ba0*/  @!UP0 USEL UR6, UR37, UR6, !UP1 ;  /* 0x0000000625068287 */ /* 0x000fe8000c800000 */
[----:B------:R-:W-:Y:S02]  /*5bb0*/  @!UP0 UIADD3 UR4, UPT, UPT, -UR7, UR6, URZ ;  /* 0x0000000607048290 */ /* 0x000fe4000fffe1ff */
[----:B------:R-:W-:Y:S02]  /*5bc0*/  @!UP0 UIADD3 UR6, UPT, UPT, UR7, -UR6, URZ ;  /* 0x8000000607068290 */ /* 0x000fe4000fffe0ff */
[----:B------:R-:W-:Y:S02]  /*5bd0*/  @!UP0 UIMAD UR38, UR4, UR5, UR38 ;  /* 0x00000005042682a4 */ /* 0x000fe4000f8e0226 */
[----:B------:R-:W-:Y:S01]  /*5be0*/  @!UP0 UIMAD UR37, UR6, UR14, UR37 ;  /* 0x0000000e062582a4 */ /* 0x000fe2000f8e0225 */
[----:B------:R-:W-:Y:S11]  /*5bf0*/  @!P0 BRA `(.L_x_93) ;  /* 0x00000000007c8947 */ /* 0x000ff60003800000 */
[----:B------:R-:W2:Y:S01]  /*5c00*/  LDCU.64 UR8, c[0x4][0x80] ;  /* 0x01001000ff0877ac */ /* 0x000ea20008000a00 */
[----:B------:R-:W-:Y:S01]  /*5c10*/  MOV R2, 0x0 ;  /* 0x0000000000027802 */ /* 0x000fe20000000f00 */
[----:B------:R-:W-:Y:S02]  /*5c20*/  HFMA2 R12, -RZ, RZ, 0, 5.9604644775390625e-08 ;  /* 0x00000001ff0c7431 */ /* 0x000fe400000001ff */
[----:B------:R-:W-:Y:S01]  /*5c30*/  IMAD.MOV.U32 R8, RZ, RZ, 0x70 ;  /* 0x00000070ff087424 */ /* 0x000fe200078e00ff */
[----:B------:R3:W4:Y:S01]  /*5c40*/  LDC.64 R14, c[0x4][R2] ;  /* 0x01000000020e7b82 */ /* 0x0007220000000a00 */
[----:B------:R-:W1:Y:S01]  /*5c50*/  LDCU.64 UR6, c[0x4][0x88] ;  /* 0x01001100ff0677ac */ /* 0x000e620008000a00 */
[----:B------:R-:W-:Y:S01]  /*5c60*/  IMAD.MOV.U32 R13, RZ, RZ, RZ ;  /* 0x000000ffff0d7224 */ /* 0x000fe200078e00ff */
[----:B------:R-:W1:Y:S01]  /*5c70*/  LDCU.64 UR4, c[0x4][0x8] ;  /* 0x01000100ff0477ac */ /* 0x000e620008000a00 */
[----:B--2---:R-:W-:Y:S01]  /*5c80*/  MOV R5, UR9 ;  /* 0x0000000900057c02 */ /* 0x004fe20008000f00 */
[----:B------:R-:W-:Y:S01]  /*5c90*/  IMAD.U32 R4, RZ, RZ, UR8 ;  /* 0x00000008ff047e24 */ /* 0x000fe2000f8e00ff */
[----:B-1----:R-:W-:Y:S01]  /*5ca0*/  MOV R7, UR7 ;  /* 0x0000000700077c02 */ /* 0x002fe20008000f00 */
[----:B------:R-:W-:Y:S01]  /*5cb0*/  IMAD.U32 R6, RZ, RZ, UR6 ;  /* 0x00000006ff067e24 */ /* 0x000fe2000f8e00ff */
[----:B------:R-:W-:Y:S01]  /*5cc0*/  MOV R11, UR5 ;  /* 0x00000005000b7c02 */ /* 0x000fe20008000f00 */
[----:B------:R-:W-:Y:S02]  /*5cd0*/  IMAD.U32 R10, RZ, RZ, UR4 ;  /* 0x00000004ff0a7e24 */ /* 0x000fe4000f8e00ff */
[----:B------:R-:W-:Y:S07]  /*5ce0*/  LEPC R20, `(.L_x_94) ;  /* 0x000000001014794e */ /* 0x000fee0000000000 */
[----:B---345:R-:W-:Y:S05]  /*5cf0*/  CALL.ABS.NOINC R14 ;  /* 0x000000000e007343 */ /* 0x038fea0003c00000 */
.L_x_94:
[----:B------:R-:W1:Y:S01]  /*5d00*/  LDCU.64 UR8, c[0x4][0x80] ;  /* 0x01001000ff0877ac */ /* 0x000e620008000a00 */
[----:B------:R-:W2:Y:S01]  /*5d10*/  LDC.64 R2, c[0x4][R2] ;  /* 0x0100000002027b82 */ /* 0x000ea20000000a00 */
[----:B------:R-:W-:Y:S02]  /*5d20*/  HFMA2 R12, -RZ, RZ, 0, 5.9604644775390625e-08 ;  /* 0x00000001ff0c7431 */ /* 0x000fe400000001ff */
[----:B------:R-:W-:Y:S02]  /*5d30*/  IMAD.MOV.U32 R8, RZ, RZ, 0x70 ;  /* 0x00000070ff087424 */ /* 0x000fe400078e00ff */
[----:B------:R-:W-:Y:S01]  /*5d40*/  IMAD.MOV.U32 R13, RZ, RZ, RZ ;  /* 0x000000ffff0d7224 */ /* 0x000fe200078e00ff */
[----:B------:R-:W3:Y:S01]  /*5d50*/  LDCU.64 UR6, c[0x4][0x88] ;  /* 0x01001100ff0677ac */ /* 0x000ee20008000a00 */
[----:B------:R-:W4:Y:S01]  /*5d60*/  LDCU.64 UR4, c[0x4][0x8] ;  /* 0x01000100ff0477ac */ /* 0x000f220008000a00 */
[----:B-1----:R-:W-:Y:S02]  /*5d70*/  MOV R4, UR8 ;  /* 0x0000000800047c02 */ /* 0x002fe40008000f00 */
[----:B------:R-:W-:Y:S02]  /*5d80*/  MOV R5, UR9 ;  /* 0x0000000900057c02 */ /* 0x000fe40008000f00 */
[----:B---3--:R-:W-:Y:S01]  /*5d90*/  MOV R7, UR7 ;  /* 0x0000000700077c02 */ /* 0x008fe20008000f00 */
[----:B------:R-:W-:Y:S01]  /*5da0*/  IMAD.U32 R6, RZ, RZ, UR6 ;  /* 0x00000006ff067e24 */ /* 0x000fe2000f8e00ff */
[----:B----4-:R-:W-:Y:S01]  /*5db0*/  MOV R11, UR5 ;  /* 0x00000005000b7c02 */ /* 0x010fe20008000f00 */
[----:B------:R-:W-:Y:S02]  /*5dc0*/  IMAD.U32 R10, RZ, RZ, UR4 ;  /* 0x00000004ff0a7e24 */ /* 0x000fe4000f8e00ff */
[----:B------:R-:W-:Y:S07]  /*5dd0*/  LEPC R20, `(.L_x_93) ;  /* 0x000000001014794e */ /* 0x000fee0000000000 */
[----:B--2---:R-:W-:Y:S05]  /*5de0*/  CALL.ABS.NOINC R2 ;  /* 0x0000000002007343 */ /* 0x004fea0003c00000 */
.L_x_93:
[----:B------:R-:W-:Y:S05]  /*5df0*/  BSYNC.RECONVERGENT B6 ;  /* 0x0000000000067941 */ /* 0x000fea0003800200 */
.L_x_92:
[----:B------:R-:W-:Y:S02]  /*5e00*/  R2UR UR6, R59 ;  /* 0x000000003b0672ca */ /* 0x000fe400000e0000 */
[----:B------:R-:W-:Y:S02]  /*5e10*/  R2UR UR5, R73 ;  /* 0x00000000490572ca */ /* 0x000fe400000e0000 */
[----:B------:R-:W-:Y:S02]  /*5e20*/  R2UR UR4, R72 ;  /* 0x00000000480472ca */ /* 0x000fe400000e0000 */
[----:B------:R-:W-:Y:S02]  /*5e30*/  ISETP.NE.U32.AND P4, PT, R54, RZ, PT ;  /* 0x000000ff3600720c */ /* 0x000fe40003f85070 */
[----:B------:R-:W-:Y:S02]  /*5e40*/  ISETP.NE.U32.AND P2, PT, RZ, UR54, PT ;  /* 0x00000036ff007c0c */ /* 0x000fe4000bf45070 */
[----:B------:R-:W-:Y:S02]  /*5e50*/  ISETP.NE.AND.EX P4, PT, R55, RZ, PT, P4 ;  /* 0x000000ff3700720c */ /* 0x000fe40003f85340 */
[----:B------:R-:W-:Y:S01]  /*5e60*/  ISETP.NE.AND.EX P2, PT, RZ, UR55, PT, P2 ;  /* 0x00000037ff007c0c */ /* 0x000fe2000bf45320 */
[----:B------:R-:W-:Y:S02]  /*5e70*/  UISETP.NE.AND UP2, UPT, UR6, URZ, UPT ;  /* 0x000000ff0600728c */ /* 0x000fe4000bf45270 */
[----:B------:R-:W-:Y:S04]  /*5e80*/  UISETP.NE.U32.AND UP0, UPT, UR5, URZ, UPT ;  /* 0x000000ff0500728c */ /* 0x000fe8000bf05070 */
[----:B------:R-:W-:Y:S01]  /*5e90*/  UISETP.NE.AND.EX UP1, UPT, UR4, URZ, UPT, UP0 ;  /* 0x000000ff0400728c */ /* 0x000fe2000bf25300 */
[----:B------:R-:W-:Y:S01]  /*5ea0*/  PLOP3.LUT P1, PT, PT, PT, UP2, 0x80, 0x8 ;  /* 0x000000000008781c */ /* 0x000fe20003f2f028 */
[----:B------:R-:W-:Y:S03]  /*5eb0*/  UPLOP3.LUT UP0, UPT, UPT, UPT, UPT, 0x40, 0x4 ;  /* 0x000000000004789c */ /* 0x000fe60003f0e870 */
[----:B------:R-:W-:Y:S06]  /*5ec0*/  @UP2 UPLOP3.LUT UP0, UPT, UPT, UPT, UP1, 0x80, 0x8 ;  /* 0x000000000008289c */ /* 0x000fec0003f0f010 */
[----:B------:R-:W-:Y:S01]  /*5ed0*/  PLOP3.LUT P0, PT, PT, PT, UP0, 0x80, 0x8 ;  /* 0x000000000008781c */ /* 0x000fe20003f0f008 */
[----:B------:R-:W-:Y:S01]  /*5ee0*/  @!UPT UIADD3 URZ, UPT, UPT, URZ, URZ, URZ ;  /* 0x000000fffffff290 */ /* 0x000fe2000fffe0ff */
[----:B------:R-:W-:Y:S11]  /*5ef0*/  BRA.U !UP1, `(.L_x_95) ;  /* 0x0000000109407547 */ /* 0x000ff6000b800000 */
[----:B------:R-:W-:Y:S01]  /*5f00*/  UISETP.NE.U32.AND UP0, UPT, UR54, URZ, UPT ;  /* 0x000000ff3600728c */ /* 0x000fe2000bf05070 */
[----:B------:R-:W-:Y:S01]  /*5f10*/  R2UR UR6, R73 ;  /* 0x00000000490672ca */ /* 0x000fe200000e0000 */
[----:B------:R-:W2:Y:S01]  /*5f20*/  LDCU.64 UR8, c[0x0][0x358] ;  /* 0x00006b00ff0877ac */ /* 0x000ea20008000a00 */
[----:B------:R-:W-:Y:S02]  /*5f30*/  HFMA2 R56, -RZ, RZ, 0, 5.9604644775390625e-08 ;  /* 0x00000001ff387431 */ /* 0x000fe400000001ff */
[----:B-1----:R-:W-:Y:S01]  /*5f40*/  IMAD.MOV.U32 R0, RZ, RZ, 0x1 ;  /* 0x00000001ff007424 */ /* 0x002fe200078e00ff */
[----:B------:R-:W-:Y:S06]  /*5f50*/  UISETP.NE.AND.EX UP0, UPT, UR55, URZ, UPT, UP0 ;  /* 0x000000ff3700728c */ /* 0x000fec000bf05300 */
[----:B------:R-:W-:Y:S05]  /*5f60*/  PLOP3.LUT P3, PT, PT, PT, UP0, 0x80, 0x8 ;  /* 0x000000000008781c */ /* 0x000fea0003f6f008 */
[----:B------:R-:W1:Y:S01]  /*5f70*/  @UP0 LDCU.64 UR4, c[0x0][0x888] ;  /* 0x00011100ff0407ac */ /* 0x000e620008000a00 */
[----:B------:R-:W-:Y:S07]  /*5f80*/  @UP0 UIMAD UR6, UR36, UR6, URZ ;  /* 0x00000006240602a4 */ /* 0x000fee000f8e02ff */
[----:B------:R-:W-:Y:S01]  /*5f90*/  @!P3 PRMT R56, R0, 0x7610, R56 ;  /* 0x000076100038b816 */ /* 0x000fe20000000038 */
[----:B-1----:R-:W-:Y:S06]  /*5fa0*/  @UP0 UIMAD.WIDE UR4, UR6, 0x4, UR4 ;  /* 0x00000004060408a5 */ /* 0x002fec000f8e0204 */
[----:B------:R-:W-:Y:S02]  /*5fb0*/  IMAD.U32 R2, RZ, RZ, UR4 ;  /* 0x00000004ff027e24 */ /* 0x000fe4000f8e00ff */
[----:B------:R-:W-:Y:S03]  /*5fc0*/  IMAD.U32 R3, RZ, RZ, UR5 ;  /* 0x00000005ff037e24 */ /* 0x000fe6000f8e00ff */
[----:B------:R-:W1:Y:S02]  /*5fd0*/  @!UP0 LDCU UR4, c[0x0][0x880] ;  /* 0x00011000ff0487ac */ /* 0x000e640008000800 */
[----:B--2--5:R2:W5:Y:S02]  /*5fe0*/  @P3 LDG.E R27, desc[UR8][R2.64] ;  /* 0x00000008021b3981 */ /* 0x024564000c1e1900 */
[----:B-12---:R-:W-:Y:S02]  /*5ff0*/  @!P3 MOV R27, UR4 ;  /* 0x00000004001bbc02 */ /* 0x006fe40008000f00 */
.L_x_95:
[----:B------:R-:W-:Y:S05]  /*6000*/  @!P4 BRA `(.L_x_96) ;  /* 0x000000000024c947 */ /* 0x000fea0003800000 */
[----:B------:R-:W-:Y:S01]  /*6010*/  ISETP.NE.U32.AND P3, PT, R52, RZ, PT ;  /* 0x000000ff3400720c */ /* 0x000fe20003f65070 */
[----:B------:R-:W2:Y:S03]  /*6020*/  LDCU.64 UR4, c[0x0][0x358] ;  /* 0x00006b00ff0477ac */ /* 0x000ea60008000a00 */
[----:B------:R-:W-:Y:S11]  /*6030*/  ISETP.NE.AND.EX P3, PT, R53, RZ, PT, P3 ;  /* 0x000000ff3500720c */ /* 0x000ff60003f65330 */
[----:B------:R-:W-:Y:S02]  /*6040*/  @!UPT UIADD3 URZ, UPT, UPT, URZ, URZ, URZ ;  /* 0x000000fffffff290 */ /* 0x000fe4000fffe0ff */
[----:B------:R-:W3:Y:S01]  /*6050*/  @P3 LDC.64 R2, c[0x0][0x8a8] ;  /* 0x00022a00ff023b82 */ /* 0x000ee20000000a00 */
[----:B-1----:R-:W-:Y:S04]  /*6060*/  @P3 IMAD R0, R54, UR36, RZ ;  /* 0x0000002436003c24 */ /* 0x002fe8000f8e02ff */
[----:B---3--:R-:W-:Y:S05]  /*6070*/  @P3 IMAD.WIDE R2, R0, 0x4, R2 ;  /* 0x0000000400023825 */ /* 0x008fea00078e0202 */
[----:B--2--5:R2:W5:Y:S02]  /*6080*/  @P3 LDG.E R24, desc[UR4][R2.64] ;  /* 0x0000000402183981 */ /* 0x024564000c1e1900 */
[----:B--2---:R-:W3:Y:S02]  /*6090*/  @!P3 LDC R24, c[0x0][0x8a0] ;  /* 0x00022800ff18bb82 */ /* 0x004ee40000000800 */
.L_x_96:
[----:B-----5:R-:W-:Y:S01]  /*60a0*/  FSETP.NEU.AND P3, PT, R27, RZ, PT ;  /* 0x000000ff1b00720b */ /* 0x020fe20003f6d000 */
[----:B------:R-:W-:Y:S01]  /*60b0*/  BSSY B1, `(.L_x_97) ;  /* 0x0000039000017945 */ /* 0x000fe20003800000 */
[----:B------:R-:W-:Y:S01]  /*60c0*/  SEL R3, RZ, 0xffffffff, P2 ;  /* 0xffffffffff037807 */ /* 0x000fe20001000000 */
[----:B------:R-:W-:Y:S01]  /*60d0*/  IMAD.MOV.U32 R35, RZ, RZ, 0x1 ;  /* 0x00000001ff237424 */ /* 0x000fe200078e00ff */
[----:B------:R-:W-:Y:S01]  /*60e0*/  @P1 LOP3.LUT P2, RZ, R56, 0xff, RZ, 0xc0, !PT ;  /* 0x000000ff38ff1812 */ /* 0x000fe2000784c0ff */
[----:B------:R-:W-:Y:S01]  /*60f0*/  IMAD R25, R22, 0x40, R23 ;  /* 0x0000004016197824 */ /* 0x000fe200078e0217 */
[----:B------:R-:W-:Y:S01]  /*6100*/  @P1 SEL R2, RZ, 0xffffffff, P3 ;  /* 0xffffffffff021807 */ /* 0x000fe20001800000 */
[----:B------:R-:W-:Y:S01]  /*6110*/  IMAD R63, R70, -0x10, R68 ;  /* 0xfffffff0463f7824 */ /* 0x000fe200078e0244 */
[----:B------:R-:W-:Y:S01]  /*6120*/  LOP3.LUT R66, R66, 0x1, RZ, 0x3c, !PT ;  /* 0x0000000142427812 */ /* 0x000fe200078e3cff */
[----:B------:R-:W-:Y:S01]  /*6130*/  IMAD.MOV.U32 R34, RZ, RZ, RZ ;  /* 0x000000ffff227224 */ /* 0x000fe200078e00ff */
[----:B------:R-:W-:Y:S02]  /*6140*/  @P0 SEL R2, R3, R2, !P2 ;  /* 0x0000000203020207 */ /* 0x000fe40005000000 */
[----:B------:R-:W-:Y:S02]  /*6150*/  CS2R R38, SRZ ;  /* 0x0000000000267805 */ /* 0x000fe4000001ff00 */
[----:B------:R-:W-:Y:S02]  /*6160*/  LEA R75, R22, UR44, 0x3 ;  /* 0x0000002c164b7c11 */ /* 0x000fe4000f8e18ff */
[----:B------:R-:W-:Y:S02]  /*6170*/  CS2R R36, SRZ ;  /* 0x0000000000247805 */ /* 0x000fe4000001ff00 */
[----:B------:R-:W-:Y:S02]  /*6180*/  @P1 LOP3.LUT R2, R2, 0x1, RZ, 0xc0, !PT ;  /* 0x0000000102021812 */ /* 0x000fe400078ec0ff */
[----:B------:R-:W-:Y:S02]  /*6190*/  CS2R R42, SRZ ;  /* 0x00000000002a7805 */ /* 0x000fe4000001ff00 */
[----:B-1----:R-:W-:Y:S02]  /*61a0*/  SHF.L.U32 R0, R65, 0x1f, RZ ;  /* 0x0000001f41007819 */ /* 0x002fe400000006ff */
[----:B------:R-:W-:Y:S02]  /*61b0*/  CS2R R40, SRZ ;  /* 0x0000000000287805 */ /* 0x000fe4000001ff00 */
[----:B------:R-:W-:Y:S02]  /*61c0*/  ISETP.NE.U32.OR P5, PT, R2, 0x1, !P1 ;  /* 0x000000010200780c */ /* 0x000fe40004fa5470 */
[----:B------:R-:W-:Y:S02]  /*61d0*/  CS2R R46, SRZ ;  /* 0x00000000002e7805 */ /* 0x000fe4000001ff00 */
[----:B------:R-:W-:Y:S02]  /*61e0*/  PLOP3.LUT P2, PT, PT, PT, UP1, 0x80, 0x8 ;  /* 0x000000000008781c */ /* 0x000fe40003f4f018 */
[----:B------:R-:W-:Y:S02]  /*61f0*/  CS2R R44, SRZ ;  /* 0x00000000002c7805 */ /* 0x000fe4000001ff00 */
[----:B------:R-:W-:Y:S02]  /*6200*/  LOP3.LUT P4, R61, R56, 0xff, RZ, 0xc0, !PT ;  /* 0x000000ff383d7812 */ /* 0x000fe4000788c0ff */
[----:B------:R-:W-:Y:S02]  /*6210*/  CS2R R50, SRZ ;  /* 0x0000000000327805 */ /* 0x000fe4000001ff00 */
[----:B------:R-:W-:Y:S02]  /*6220*/  SEL R2, RZ, 0xffffffff, P3 ;  /* 0xffffffffff027807 */ /* 0x000fe40001800000 */
[----:B------:R-:W-:Y:S02]  /*6230*/  CS2R R48, SRZ ;  /* 0x0000000000307805 */ /* 0x000fe4000001ff00 */
[----:B------:R-:W-:Y:S02]  /*6240*/  P2R R74, PR, RZ, 0x20 ;  /* 0x00000020ff4a7803 */ /* 0x000fe40000000000 */
[----:B------:R-:W-:Y:S02]  /*6250*/  @P5 SHF.L.U32 R4, R66, 0x1f, RZ ;  /* 0x0000001f42045819 */ /* 0x000fe400000006ff */
[----:B------:R-:W-:Y:S02]  /*6260*/  @P2 SEL R2, R3, R2, !P4 ;  /* 0x0000000203022207 */ /* 0x000fe40006000000 */
[----:B------:R-:W1:Y:S02]  /*6270*/  @P5 SYNCS.PHASECHK.TRANS64.TRYWAIT P1, [UR44+0x40], R4 ;  /* 0x00004004ff0055a7 */ /* 0x000e64000802112c */
[----:B------:R-:W-:Y:S04]  /*6280*/  LOP3.LUT R2, R2, 0x1, RZ, 0xc0, !PT ;  /* 0x0000000102027812 */ /* 0x000fe800078ec0ff */
[----:B------:R-:W-:Y:S04]  /*6290*/  ISETP.NE.U32.AND P2, PT, R2, 0x1, PT ;  /* 0x000000010200780c */ /* 0x000fe80003f45070 */
[----:B------:R-:W-:Y:S01]  /*62a0*/  P2R R76, PR, RZ, 0x4 ;  /* 0x00000004ff4c7803 */ /* 0x000fe20000000000 */
[----:B------:R2:W4:Y:S01]  /*62b0*/  SYNCS.PHASECHK.TRANS64.TRYWAIT P0, [R75+URZ+0xb0], R0 ;  /* 0x0000b0004b0075a7 */ /* 0x00052200080011ff */
[----:B-1----:R-:W-:Y:S01]  /*62c0*/  @P5 SEL R35, RZ, 0x1, !P1 ;  /* 0x00000001ff235807 */ /* 0x002fe20004800000 */
[----:B--2---:R-:W-:Y:S06]  /*62d0*/  @!P5 BRA `(.L_x_98) ;  /* 0x000000000058d947 */ /* 0x004fec0003800000 */
[----:B------:R-:W-:Y:S01]  /*62e0*/  IMAD.MOV.U32 R39, RZ, RZ, RZ ;  /* 0x000000ffff277224 */ /* 0x000fe200078e00ff */
[----:B------:R-:W-:Y:S01]  /*62f0*/  ISETP.NE.AND P1, PT, R35, RZ, PT ;  /* 0x000000ff2300720c */ /* 0x000fe20003f25270 */
[----:B------:R-:W-:Y:S01]  /*6300*/  BSSY B0, `(.L_x_99) ;  /* 0x000000c000007945 */ /* 0x000fe20003800000 */
[----:B------:R-:W-:Y:S02]  /*6310*/  CS2R R50, SRZ ;  /* 0x0000000000327805 */ /* 0x000fe4000001ff00 */
[----:B------:R-:W-:Y:S02]  /*6320*/  CS2R R48, SRZ ;  /* 0x0000000000307805 */ /* 0x000fe4000001ff00 */
[----:B------:R-:W-:Y:S02]  /*6330*/  CS2R R46, SRZ ;  /* 0x00000000002e7805 */ /* 0x000fe4000001ff00 */
[----:B------:R-:W-:Y:S02]  /*6340*/  CS2R R44, SRZ ;  /* 0x00000000002c7805 */ /* 0x000fe4000001ff00 */
[----:B------:R-:W-:Y:S02]  /*6350*/  CS2R R42, SRZ ;  /* 0x00000000002a7805 */ /* 0x000fe4000001ff00 */
[----:B------:R-:W-:Y:S02]  /*6360*/  CS2R R40, SRZ ;  /* 0x0000000000287805 */ /* 0x000fe4000001ff00 */
[----:B------:R-:W-:Y:S01]  /*6370*/  CS2R R36, SRZ ;  /* 0x0000000000247805 */ /* 0x000fe2000001ff00 */
[----:B------:R-:W-:Y:S06]  /*6380*/  @P1 BRA `(.L_x_100) ;  /* 0x00000000000c1947 */ /* 0x000fec0003800000 */
[----:B------:R-:W-:Y:S04]  /*6390*/  SHF.L.U32 R3, R66, 0x1f, RZ ;  /* 0x0000001f42037819 */ /* 0x000fe800000006ff */
[----:B------:R-:W1:Y:S02]  /*63a0*/  SYNCS.PHASECHK.TRANS64.TRYWAIT P1, [UR44+0x40], R3 ;  /* 0x00004003ff0075a7 */ /* 0x000e64000802112c */
[----:B-1----:R-:W-:Y:S05]  /*63b0*/  @!P1 BRA `(.L_x_101) ;  /* 0x0000003000789947 */ /* 0x002fea0003800000 */
.L_x_100:
[----:B------:R-:W-:Y:S05]  /*63c0*/  BSYNC B0 ;  /* 0x0000000000007941 */ /* 0x000fea0003800000 */
.L_x_99:
[----:B------:R-:W-:Y:S01]  /*63d0*/  ISETP.NE.AND P1, PT, R76, RZ, PT ;  /* 0x000000ff4c00720c */ /* 0x000fe20003f25270 */
[----:B------:R-:W-:Y:S11]  /*63e0*/  HFMA2 R34, -RZ, RZ, 0, 5.9604644775390625e-08 ;  /* 0x00000001ff227431 */ /* 0x000ff600000001ff */
[----:B------:R-:W-:Y:S01]  /*63f0*/  @!UPT UIADD3 URZ, UPT, UPT, URZ, URZ, URZ ;  /* 0x000000fffffff290 */ /* 0x000fe2000fffe0ff */
[----:B------:R2:W1:Y:S04]  /*6400*/  @P1 LDS.128 R48, [R69] ;  /* 0x0000000045301984 */ /* 0x0004680000000c00 */
[----:B------:R2:W1:Y:S04]  /*6410*/  @P1 LDS.128 R44, [R68+0x10] ;  /* 0x00001000442c1984 */ /* 0x0004680000000c00 */
[----:B------:R2:W1:Y:S04]  /*6420*/  @P1 LDS.128 R40, [R67+0x20] ;  /* 0x0000200043281984 */ /* 0x0004680000000c00 */
[----:B------:R2:W1:Y:S02]  /*6430*/  @P1 LDS.128 R36, [R63+0x30] ;  /* 0x000030003f241984 */ /* 0x0004640000000c00 */
.L_x_98:
[----:B------:R-:W-:Y:S05]  /*6440*/  BSYNC B1 ;  /* 0x0000000000017941 */ /* 0x000fea0003800000 */
.L_x_97:
[----:B-1----:R-:W-:Y:S04]  /*6450*/  SHF.R.U32.HI R2, RZ, 0x15, R25 ;  /* 0x00000015ff027819 */ /* 0x002fe80000011619 */
[----:B------:R-:W-:Y:S01]  /*6460*/  LOP3.LUT P1, RZ, R2, 0x3, R57, 0x48, !PT ;  /* 0x0000000302ff7812 */ /* 0x000fe20007824839 */
[----:B------:R-:W-:Y:S01]  /*6470*/  @!UPT UIADD3 URZ, UPT, UPT, URZ, URZ, URZ ;  /* 0x000000fffffff290 */ /* 0x000fe2000fffe0ff */
[----:B----4-:R-:W-:Y:S11]  /*6480*/  @P0 BRA `(.L_x_102) ;  /* 0x0000000000080947 */ /* 0x010ff60003800000 */
[----:B------:R-:W1:Y:S02]  /*6490*/  SYNCS.PHASECHK.TRANS64.TRYWAIT P0, [R75+URZ+0xb0], R0 ;  /* 0x0000b0004b0075a7 */ /* 0x000e6400080011ff */
[----:B-1----:R-:W-:Y:S05]  /*64a0*/  @!P0 BRA `(.L_x_103) ;  /* 0x0000003000548947 */ /* 0x002fea0003800000 */
.L_x_102:
[----:B------:R-:W-:Y:S05]  /*64b0*/  @!P1 BRA `(.L_x_104) ;  /* 0x0000000000409947 */ /* 0x000fea0003800000 */
[----:B------:R-:W4:Y:S01]  /*64c0*/  LDCU.64 UR8, c[0x4][0x70] ;  /* 0x01000e00ff0877ac */ /* 0x000f220008000a00 */
[----:B------:R-:W-:Y:S01]  /*64d0*/  MOV R3, 0x0 ;  /* 0x0000000000037802 */ /* 0x000fe20000000f00 */
[----:B------:R-:W-:Y:S02]  /*64e0*/  HFMA2 R12, -RZ, RZ, 0, 5.9604644775390625e-08 ;  /* 0x00000001ff0c7431 */ /* 0x000fe400000001ff */
[----:B------:R-:W-:Y:S02]  /*64f0*/  IMAD.MOV.U32 R8, RZ, RZ, 0x192 ;  /* 0x00000192ff087424 */ /* 0x000fe400078e00ff */
[----:B------:R-:W-:Y:S01]  /*6500*/  IMAD.MOV.U32 R13, RZ, RZ, RZ ;  /* 0x000000ffff0d7224 */ /* 0x000fe200078e00ff */
[----:B------:R-:W5:Y:S01]  /*6510*/  LDCU.64 UR6, c[0x4][0x78] ;  /* 0x01000f00ff0677ac */ /* 0x000f620008000a00 */
[----:B------:R-:W1:Y:S01]  /*6520*/  LDC.64 R2, c[0x4][R3] ;  /* 0x0100000003027b82 */ /* 0x000e620000000a00 */
[----:B------:R-:W2:Y:S01]  /*6530*/  LDCU.64 UR4, c[0x4][0x10] ;  /* 0x01000200ff0477ac */ /* 0x000ea20008000a00 */
[----:B----4-:R-:W-:Y:S01]  /*6540*/  MOV R5, UR9 ;  /* 0x0000000900057c02 */ /* 0x010fe20008000f00 */
[----:B------:R-:W-:Y:S01]  /*6550*/  IMAD.U32 R4, RZ, RZ, UR8 ;  /* 0x00000008ff047e24 */ /* 0x000fe2000f8e00ff */
[----:B-----5:R-:W-:Y:S01]  /*6560*/  MOV R7, UR7 ;  /* 0x0000000700077c02 */ /* 0x020fe20008000f00 */
[----:B------:R-:W-:Y:S01]  /*6570*/  IMAD.U32 R6, RZ, RZ, UR6 ;  /* 0x00000006ff067e24 */ /* 0x000fe2000f8e00ff */
[----:B--2---:R-:W-:Y:S01]  /*6580*/  MOV R11, UR5 ;  /* 0x00000005000b7c02 */ /* 0x004fe20008000f00 */
[----:B------:R-:W-:Y:S02]  /*6590*/  IMAD.U32 R10, RZ, RZ, UR4 ;  /* 0x00000004ff0a7e24 */ /* 0x000fe4000f8e00ff */
[----:B------:R-:W-:Y:S07]  /*65a0*/  LEPC R20, `(.L_x_104) ;  /* 0x000000001014794e */ /* 0x000fee0000000000 */
[----:B-1-3--:R-:W-:Y:S05]  /*65b0*/  CALL.ABS.NOINC R2 ;  /* 0x0000000002007343 */ /* 0x00afea0003c00000 */
.L_x_104:
[----:B------:R-:W-:Y:S01]  /*65c0*/  LOP3.LUT R20, R48, 0xffffe000, RZ, 0xc0, !PT ;  /* 0xffffe00030147812 */ /* 0x000fe200078ec0ff */
[----:B------:R-:W-:Y:S05]  /*65d0*/  WARPSYNC.ALL ;  /* 0x0000000000007948 */ /* 0x000fea0003800000 */
[----:B------:R-:W-:Y:S01]  /*65e0*/  R2UR UR4, R25 ;  /* 0x00000000190472ca */ /* 0x000fe200000e0000 */
[----:B------:R-:W-:Y:S01]  /*65f0*/  BSSY.RECONVERGENT B0, `(.L_x_105) ;  /* 0x0000058000007945 */ /* 0x000fe20003800200 */
[----:B------:R-:W-:Y:S02]  /*6600*/  LOP3.LUT R21, R49, 0xffffe000, RZ, 0xc0, !PT ;  /* 0xffffe00031157812 */ /* 0x000fe400078ec0ff */
[----:B------:R-:W-:Y:S02]  /*6610*/  LOP3.LUT R26, R50, 0xffffe000, RZ, 0xc0, !PT ;  /* 0xffffe000321a7812 */ /* 0x000fe400078ec0ff */
[----:B------:R-:W-:Y:S02]  /*6620*/  LOP3.LUT R33, R44, 0xffffe000, RZ, 0xc0, !PT ;  /* 0xffffe0002c217812 */ /* 0x000fe400078ec0ff */
[----:B------:R-:W-:Y:S05]  /*6630*/  ISETP.NE.AND P0, PT, R71, RZ, PT ;  /* 0x000000ff4700720c */ /* 0x000fea0003f05270 */
[----:B------:R-:W1:Y:S02]  /*6640*/  LDTM.x16 R4, tmem[UR4] ;  /* 0x00000004000479ee */ /* 0x000e640008240000 */
[C---:B-1-3--:R-:W-:Y:S01]  /*6650*/  FMUL R0, R24.reuse, R4 ;  /* 0x0000000418007220 */ /* 0x04afe20000400000 */
[C---:B------:R-:W-:Y:S01]  /*6660*/  FMUL R2, R24.reuse, R5 ;  /* 0x0000000518027220 */ /* 0x040fe20000400000 */
[C---:B------:R-:W-:Y:S01]  /*6670*/  FMUL R3, R24.reuse, R6 ;  /* 0x0000000618037220 */ /* 0x040fe20000400000 */
[----:B------:R-:W-:Y:S01]  /*6680*/  FMUL R7, R24, R7 ;  /* 0x0000000718077220 */ /* 0x000fe20000400000 */
[----:B------:R-:W-:Y:S01]  /*6690*/  FFMA R28, R27, R20, R0 ;  /* 0x000000141b1c7223 */ /* 0x000fe20000000000 */
[----:B------:R-:W-:Y:S01]  /*66a0*/  LOP3.LUT R20, R51, 0xffffe000, RZ, 0xc0, !PT ;  /* 0xffffe00033147812 */ /* 0x000fe200078ec0ff */
[C---:B------:R-:W-:Y:S01]  /*66b0*/  FFMA R29, R27.reuse, R21, R2 ;  /* 0x000000151b1d7223 */ /* 0x040fe20000000002 */
[----:B------:R-:W-:Y:S01]  /*66c0*/  LOP3.LUT R21, R46, 0xffffe000, RZ, 0xc0, !PT ;  /* 0xffffe0002e157812 */ /* 0x000fe200078ec0ff */
[----:B------:R-:W-:Y:S01]  /*66d0*/  FFMA R30, R27, R26, R3 ;  /* 0x0000001a1b1e7223 */ /* 0x000fe20000000003 */
[----:B------:R-:W-:Y:S01]  /*66e0*/  LOP3.LUT R26, R45, 0xffffe000, RZ, 0xc0, !PT ;  /* 0xffffe0002d1a7812 */ /* 0x000fe200078ec0ff */
[----:B------:R-:W-:Y:S01]  /*66f0*/  FFMA R31, R27, R20, R7 ;  /* 0x000000141b1f7223 */ /* 0x000fe20000000007 */
[----:B------:R-:W-:Y:S01]  /*6700*/  LOP3.LUT R20, R47, 0xffffe000, RZ, 0xc0, !PT ;  /* 0xffffe0002f147812 */ /* 0x000fe200078ec0ff */
[C---:B------:R-:W-:Y:S01]  /*6710*/  FMUL R4, R24.reuse, R8 ;  /* 0x0000000818047220 */ /* 0x040fe20000400000 */
[----:B------:R-:W-:Y:S01]  /*6720*/  F2FP.TF32.F32.PACK_B R28, R28 ;  /* 0x0000001cff1c723e */ /* 0x000fe200024050ff */
[C---:B------:R-:W-:Y:S01]  /*6730*/  FMUL R5, R24.reuse, R9 ;  /* 0x0000000918057220 */ /* 0x040fe20000400000 */
[----:B------:R-:W-:Y:S01]  /*6740*/  F2FP.TF32.F32.PACK_B R29, R29 ;  /* 0x0000001dff1d723e */ /* 0x000fe200024050ff */
[C---:B------:R-:W-:Y:S01]  /*6750*/  FMUL R6, R24.reuse, R10 ;  /* 0x0000000a18067220 */ /* 0x040fe20000400000 */
[----:B------:R-:W-:Y:S01]  /*6760*/  FMUL R11, R24, R11 ;  /* 0x0000000b180b7220 */ /* 0x000fe20000400000 */
[----:B------:R-:W-:Y:S01]  /*6770*/  F2FP.TF32.F32.PACK_B R30, R30 ;  /* 0x0000001eff1e723e */ /* 0x000fe200024050ff */
[C---:B------:R-:W-:Y:S01]  /*6780*/  FFMA R4, R27.reuse, R33, R4 ;  /* 0x000000211b047223 */ /* 0x040fe20000000004 */
[----:B------:R-:W-:Y:S01]  /*6790*/  F2FP.TF32.F32.PACK_B R31, R31 ;  /* 0x0000001fff1f723e */ /* 0x000fe200024050ff */
[C---:B------:R-:W-:Y:S01]  /*67a0*/  FFMA R5, R27.reuse, R26, R5 ;  /* 0x0000001a1b057223 */ /* 0x040fe20000000005 */
[C---:B------:R-:W-:Y:S01]  /*67b0*/  FFMA R6, R27.reuse, R21, R6 ;  /* 0x000000151b067223 */ /* 0x040fe20000000006 */
[----:B------:R-:W-:Y:S01]  /*67c0*/  FFMA R7, R27, R20, R11 ;  /* 0x000000141b077223 */ /* 0x000fe2000000000b */
[----:B------:R-:W-:Y:S01]  /*67d0*/  LOP3.LUT R33, R40, 0xffffe000, RZ, 0xc0, !PT ;  /* 0xffffe00028217812 */ /* 0x000fe200078ec0ff */
[----:B------:R1:W-:Y:S01]  /*67e0*/  STS.128 [R69], R28 ;  /* 0x0000001c45007388 */ /* 0x0003e20000000c00 */
[----:B------:R-:W-:Y:S01]  /*67f0*/  LOP3.LUT R26, R41, 0xffffe000, RZ, 0xc0, !PT ;  /* 0xffffe000291a7812 */ /* 0x000fe200078ec0ff */
[C---:B------:R-:W-:Y:S01]  /*6800*/  FMUL R8, R24.reuse, R12 ;  /* 0x0000000c18087220 */ /* 0x040fe20000400000 */
[----:B------:R-:W-:Y:S01]  /*6810*/  FMUL R9, R24, R13 ;  /* 0x0000000d18097220 */ /* 0x000fe20000400000 */
[----:B------:R-:W-:Y:S01]  /*6820*/  LOP3.LUT R21, R42, 0xffffe000, RZ, 0xc0, !PT ;  /* 0xffffe0002a157812 */ /* 0x000fe200078ec0ff */
[C---:B------:R-:W-:Y:S01]  /*6830*/  FMUL R10, R24.reuse, R14 ;  /* 0x0000000e180a7220 */ /* 0x040fe20000400000 */
[----:B------:R-:W-:Y:S01]  /*6840*/  LOP3.LUT R20, R43, 0xffffe000, RZ, 0xc0, !PT ;  /* 0xffffe0002b147812 */ /* 0x000fe200078ec0ff */
[----:B------:R-:W-:Y:S01]  /*6850*/  FMUL R15, R24, R15 ;  /* 0x0000000f180f7220 */ /* 0x000fe20000400000 */
[----:B------:R-:W-:Y:S01]  /*6860*/  F2FP.TF32.F32.PACK_B R4, R4 ;  /* 0x00000004ff04723e */ /* 0x000fe200024050ff */
[C---:B------:R-:W-:Y:S01]  /*6870*/  FFMA R8, R27.reuse, R33, R8 ;  /* 0x000000211b087223 */ /* 0x040fe20000000008 */
[----:B------:R-:W-:Y:S01]  /*6880*/  F2FP.TF32.F32.PACK_B R5, R5 ;  /* 0x00000005ff05723e */ /* 0x000fe200024050ff */
[C---:B------:R-:W-:Y:S01]  /*6890*/  FFMA R9, R27.reuse, R26, R9 ;  /* 0x0000001a1b097223 */ /* 0x040fe20000000009 */
[----:B------:R-:W-:Y:S01]  /*68a0*/  F2FP.TF32.F32.PACK_B R6, R6 ;  /* 0x00000006ff06723e */ /* 0x000fe200024050ff */
[C---:B------:R-:W-:Y:S01]  /*68b0*/  FFMA R10, R27.reuse, R21, R10 ;  /* 0x000000151b0a7223 */ /* 0x040fe2000000000a */
[----:B------:R-:W-:Y:S01]  /*68c0*/  F2FP.TF32.F32.PACK_B R7, R7 ;  /* 0x00000007ff07723e */ /* 0x000fe200024050ff */
[----:B------:R-:W-:Y:S01]  /*68d0*/  FFMA R11, R27, R20, R15 ;  /* 0x000000141b0b7223 */ /* 0x000fe2000000000f */
[----:B------:R-:W-:Y:S01]  /*68e0*/  LOP3.LUT R33, R36, 0xffffe000, RZ, 0xc0, !PT ;  /* 0xffffe00024217812 */ /* 0x000fe200078ec0ff */
[C---:B------:R-:W-:Y:S01]  /*68f0*/  FMUL R12, R24.reuse, R16 ;  /* 0x00000010180c7220 */ /* 0x040fe20000400000 */
[----:B------:R-:W-:Y:S01]  /*6900*/  LOP3.LUT R26, R37, 0xffffe000, RZ, 0xc0, !PT ;  /* 0xffffe000251a7812 */ /* 0x000fe200078ec0ff */
[----:B------:R1:W-:Y:S01]  /*6910*/  STS.128 [R68+0x10], R4 ;  /* 0x0000100444007388 */ /* 0x0003e20000000c00 */
        /* <DEDUP_REMOVED lines=13> */
[----:B------:R-:W-:Y:S02]  /*69f0*/  F2FP.TF32.F32.PACK_B R12, R12 ;  /* 0x0000000cff0c723e */ /* 0x000fe400024050ff */
[----:B------:R-:W-:Y:S01]  /*6a00*/  F2FP.TF32.F32.PACK_B R13, R13 ;  /* 0x0000000dff0d723e */ /* 0x000fe200024050ff */
[----:B------:R1:W-:Y:S01]  /*6a10*/  STS.128 [R67+0x20], R8 ;  /* 0x0000200843007388 */ /* 0x0003e20000000c00 */
[----:B------:R-:W-:Y:S02]  /*6a20*/  F2FP.TF32.F32.PACK_B R14, R14 ;  /* 0x0000000eff0e723e */ /* 0x000fe400024050ff */
[----:B------:R-:W-:Y:S05]  /*6a30*/  F2FP.TF32.F32.PACK_B R15, R15 ;  /* 0x0000000fff0f723e */ /* 0x000fea00024050ff */
[----:B------:R1:W-:Y:S01]  /*6a40*/  STS.128 [R63+0x30], R12 ;  /* 0x0000300c3f007388 */ /* 0x0003e20000000c00 */
[----:B------:R-:W-:Y:S01]  /*6a50*/  @!PT LDS RZ, [RZ] ;  /* 0x00000000fffff984 */ /* 0x000fe20000000800 */
[----:B------:R-:W-:Y:S01]  /*6a60*/  @!PT LDS RZ, [RZ] ;  /* 0x00000000fffff984 */ /* 0x000fe20000000800 */
[----:B------:R-:W-:Y:S01]  /*6a70*/  @!PT LDS RZ, [RZ] ;  /* 0x00000000fffff984 */ /* 0x000fe20000000800 */
[----:B------:R-:W-:Y:S01]  /*6a80*/  @!PT LDS RZ, [RZ] ;  /* 0x00000000fffff984 */ /* 0x000fe20000000800 */
[----:B------:R3:W-:Y:S07]  /*6a90*/  MEMBAR.ALL.CTA ;  /* 0x0000000000007992 */ /* 0x0007ee0000008000 */
[----:B---3--:R-:W3:Y:S02]  /*6aa0*/  FENCE.VIEW.ASYNC.S ;  /* 0x00000000000073c6 */ /* 0x008ee40000000000 */
[----:B---3--:R-:W-:Y:S06]  /*6ab0*/  BAR.SYNC.DEFER_BLOCKING 0x1, 0x80 ;  /* 0x0042000000007b1d */ /* 0x008fec0000010000 */
[----:B------:R-:W-:Y:S05]  /*6ac0*/  @P0 BRA `(.L_x_106) ;  /* 0x0000000000280947 */ /* 0x000fea0003800000 */
[----:B------:R-:W3:Y:S01]  /*6ad0*/  LDCU.64 UR6, c[0x0][0x348] ;  /* 0x00006900ff0677ac */ /* 0x000ee20008000a00 */
[----:B------:R-:W-:Y:S01]  /*6ae0*/  UIADD3 UR4, UPT, UPT, UR44, 0x200, URZ ;  /* 0x000002002c047890 */ /* 0x000fe2000fffe0ff */
[----:B------:R-:W-:Y:S05]  /*6af0*/  UMOV UR51, UR36 ;  /* 0x0000002400337c82 */ /* 0x000fea0008000000 */
[----:B------:R-:W-:Y:S04]  /*6b00*/  MOV R60, UR4 ;  /* 0x00000004003c7c02 */ /* 0x000fe80008000f00 */
[----:B------:R-:W-:Y:S01]  /*6b10*/  R2UR UR48, R60 ;  /* 0x000000003c3072ca */ /* 0x000fe200000e0000 */
[----:B---3--:R-:W-:Y:S04]  /*6b20*/  UIADD3 UR4, UP0, UPT, UR6, 0x680, URZ ;  /* 0x0000068006047890 */ /* 0x008fe8000ff1e0ff */
[----:B------:R-:W-:Y:S09]  /*6b30*/  UIADD3.X UR5, UPT, UPT, URZ, UR7, URZ, UP0, !UPT ;  /* 0x00000007ff057290 */ /* 0x000ff200087fe4ff */
[----:B------:R3:W-:Y:S01]  /*6b40*/  UTMASTG.3D [UR48], [UR4] ;  /* 0x00000030040073b5 */ /* 0x0007e20008010000 */
[----:B------:R0:W-:Y:S01]  /*6b50*/  UTMACMDFLUSH ;  /* 0x00000000000079b7 */ /* 0x0001e20000000000 */
[----:B---3--:R-:W-:Y:S04]  /*6b60*/  DEPBAR.LE SB0, 0x1 ;  /* 0x000080400000791a */ /* 0x008fe80000000000 */
.L_x_106:
[----:B------:R-:W-:Y:S05]  /*6b70*/  BSYNC.RECONVERGENT B0 ;  /* 0x0000000000007941 */ /* 0x000fea0003800200 */
.L_x_105:
[----:B------:R-:W-:Y:S01]  /*6b80*/  BAR.SYNC.DEFER_BLOCKING 0x1, 0x80 ;  /* 0x0042000000007b1d */ /* 0x000fe20000010000 */
[----:B------:R-:W-:Y:S01]  /*6b90*/  ISETP.NE.AND P1, PT, R74, RZ, PT ;  /* 0x000000ff4a00720c */ /* 0x000fe20003f25270 */
[----:B------:R-:W-:Y:S01]  /*6ba0*/  UISETP.NE.AND UP0, UPT, UR52, URZ, UPT ;  /* 0x000000ff3400728c */ /* 0x000fe2000bf05270 */
[----:B------:R-:W-:Y:S11]  /*6bb0*/  LEA R3, R34, UR44, 0x3 ;  /* 0x0000002c22037c11 */ /* 0x000ff6000f8e18ff */
[----:B------:R-:W-:Y:S01]  /*6bc0*/  @P1 SHF.L.U32 R2, R66, 0x1f, RZ ;  /* 0x0000001f42021819 */ /* 0x000fe200000006ff */
[----:B------:R-:W-:Y:S06]  /*6bd0*/  BRA.U !UP0, `(.L_x_107) ;  /* 0x0000000108247547 */ /* 0x000fec000b800000 */
[----:B-1----:R-:W-:Y:S01]  /*6be0*/  IMAD.U32 R5, RZ, RZ, UR46 ;  /* 0x0000002eff057e24 */ /* 0x002fe2000f8e00ff */
[----:B------:R-:W-:Y:S01]  /*6bf0*/  MOV R0, UR47 ;  /* 0x0000002f00007c02 */ /* 0x000fe20008000f00 */
[----:B------:R-:W-:Y:S03]  /*6c00*/  UIADD3 UR4, UPT, UPT, UR46, 0x1, URZ ;  /* 0x000000012e047890 */ /* 0x000fe6000fffe0ff */
[----:B------:R-:W-:Y:S01]  /*6c10*/  @P1 LEA R5, R5, UR44, 0x3 ;  /* 0x0000002c05051c11 */ /* 0x000fe2000f8e18ff */
[----:B------:R-:W-:Y:S04]  /*6c20*/  UISETP.NE.AND UP0, UPT, UR4, 0x4, UPT ;  /* 0x000000040400788c */ /* 0x000fe8000bf05270 */
[----:B------:R-:W-:Y:S01]  /*6c30*/  @P1 VIADD R5, R5, 0x60 ;  /* 0x0000006005051836 */ /* 0x000fe20000000000 */
[----:B------:R-:W-:Y:S04]  /*6c40*/  USEL UR46, UR4, URZ, UP0 ;  /* 0x000000ff042e7287 */ /* 0x000fe80008000000 */
[----:B------:R-:W-:Y:S04]  /*6c50*/  @P1 PRMT R0, R0, 0x654, R5 ;  /* 0x0000065400001816 */ /* 0x000fe80000000005 */
[----:B------:R3:W-:Y:S04]  /*6c60*/  @P1 SYNCS.ARRIVE.TRANS64.RED.A1T0 RZ, [R0+URZ], RZ ;  /* 0x000000ff00ff19a7 */ /* 0x0007e800081004ff */
.L_x_107:
[----:B------:R-:W4:Y:S01]  /*6c70*/  @P1 SYNCS.PHASECHK.TRANS64.TRYWAIT P0, [R3+URZ+0x40], R2 ;  /* 0x00004002030015a7 */ /* 0x000f2200080011ff */
[----:B------:R-:W-:Y:S01]  /*6c80*/  BSSY B1, `(.L_x_108) ;  /* 0x0000016000017945 */ /* 0x000fe20003800000 */
[----:B----4-:R-:W-:Y:S03]  /*6c90*/  @P1 SEL R35, RZ, 0x1, !P0 ;  /* 0x00000001ff231807 */ /* 0x010fe60004000000 */
[----:B------:R-:W-:Y:S05]  /*6ca0*/  @!P1 BRA `(.L_x_109) ;  /* 0x00000000004c9947 */ /* 0x000fea0003800000 */
[----:B------:R-:W-:Y:S01]  /*6cb0*/  ISETP.NE.AND P0, PT, R35, RZ, PT ;  /* 0x000000ff2300720c */ /* 0x000fe20003f05270 */
[----:B------:R-:W-:Y:S01]  /*6cc0*/  BSSY B0, `(.L_x_110) ;  /* 0x000000b000007945 */ /* 0x000fe20003800000 */
[----:B------:R-:W-:Y:S11]  /*6cd0*/  ISETP.NE.AND P1, PT, R76, RZ, PT ;  /* 0x000000ff4c00720c */ /* 0x000ff60003f25270 */
[----:B------:R-:W-:Y:S02]  /*6ce0*/  @!UPT UIADD3 URZ, UPT, UPT, URZ, URZ, URZ ;  /* 0x000000fffffff290 */ /* 0x000fe4000fffe0ff */
[C---:B-1----:R-:W-:Y:S01]  /*6cf0*/  @P1 IMAD R6, R34.reuse, 0x2000, R69 ;  /* 0x0000200022061824 */ /* 0x042fe200078e0245 */
[C---:B------:R-:W-:Y:S01]  /*6d00*/  @P1 LEA R4, R34.reuse, R67, 0xd ;  /* 0x0000004322041211 */ /* 0x040fe200078e68ff */
[C---:B------:R-:W-:Y:S02]  /*6d10*/  @P1 IMAD R5, R34.reuse, 0x2000, R68 ;  /* 0x0000200022051824 */ /* 0x040fe400078e0244 */
[----:B------:R-:W-:Y:S01]  /*6d20*/  @P1 IMAD R2, R34, 0x2000, R63 ;  /* 0x0000200022021824 */ /* 0x000fe200078e023f */
[----:B------:R-:W-:Y:S06]  /*6d30*/  @P0 BRA `(.L_x_111) ;  /* 0x00000000000c0947 */ /* 0x000fec0003800000 */
[----:B---3--:R-:W-:Y:S04]  /*6d40*/  SHF.L.U32 R0, R66, 0x1f, RZ ;  /* 0x0000001f42007819 */ /* 0x008fe800000006ff */
[----:B------:R-:W1:Y:S02]  /*6d50*/  SYNCS.PHASECHK.TRANS64.TRYWAIT P0, [R3+URZ+0x40], R0 ;  /* 0x00004000030075a7 */ /* 0x000e6400080011ff */
[----:B-1----:R-:W-:Y:S05]  /*6d60*/  @!P0 BRA `(.L_x_112) ;  /* 0x0000002800388947 */ /* 0x002fea0003800000 */
.L_x_111:
[----:B------:R-:W-:Y:S05]  /*6d70*/  BSYNC B0 ;  /* 0x0000000000007941 */ /* 0x000fea0003800000 */
.L_x_110:
[----:B------:R-:W-:Y:S02]  /*6d80*/  ISETP.NE.AND P0, PT, R76, RZ, PT ;  /* 0x000000ff4c00720c */ /* 0x000fe40003f05270 */
[----:B------:R-:W-:Y:S11]  /*6d90*/  IADD3 R34, PT, PT, R34, 0x1, RZ ;  /* 0x0000000122227810 */ /* 0x000ff60007ffe0ff */
[----:B------:R4:W1:Y:S04]  /*6da0*/  @P0 LDS.128 R48, [R6] ;  /* 0x0000000006300984 */ /* 0x0008680000000c00 */
[----:B------:R4:W1:Y:S04]  /*6db0*/  @P0 LDS.128 R44, [R5+0x10] ;  /* 0x00001000052c0984 */ /* 0x0008680000000c00 */
[----:B------:R4:W1:Y:S04]  /*6dc0*/  @P0 LDS.128 R40, [R4+0x20] ;  /* 0x0000200004280984 */ /* 0x0008680000000c00 */
[----:B------:R4:W1:Y:S02]  /*6dd0*/  @P0 LDS.128 R36, [R2+0x30] ;  /* 0x0000300002240984 */ /* 0x0008640000000c00 */
.L_x_109:
[----:B------:R-:W-:Y:S05]  /*6de0*/  BSYNC B1 ;  /* 0x0000000000017941 */ /* 0x000fea0003800000 */
.L_x_108:
[----:B-1-3--:R-:W-:Y:S05]  /*6df0*/  VIADD R0, R25, 0x10 ;  /* 0x0000001019007836 */ /* 0x00afea0000000000 */
[----:B------:R-:W-:Y:S04]  /*6e00*/  SHF.R.U32.HI R0, RZ, 0x15, R0 ;  /* 0x00000015ff007819 */ /* 0x000fe80000011600 */
[----:B------:R-:W-:Y:S11]  /*6e10*/  LOP3.LUT P0, RZ, R0, 0x3, R57, 0x48, !PT ;  /* 0x0000000300ff7812 */ /* 0x000ff60007804839 */
[----:B------:R-:W-:Y:S02]  /*6e20*/  @!UPT UIADD3 URZ, UPT, UPT, URZ, URZ, URZ ;  /* 0x000000fffffff290 */ /* 0x000fe4000fffe0ff */
[----:B------:R-:W-:Y:S05]  /*6e30*/  @!P0 BRA `(.L_x_113) ;  /* 0x0000000000408947 */ /* 0x000fea0003800000 */
[----:B------:R-:W1:Y:S01]  /*6e40*/  LDCU.64 UR8, c[0x4][0x70] ;  /* 0x01000e00ff0877ac */ /* 0x000e620008000a00 */
[----:B------:R-:W-:Y:S01]  /*6e50*/  MOV R3, 0x0 ;  /* 0x0000000000037802 */ /* 0x000fe20000000f00 */
[----:B------:R-:W-:Y:S02]  /*6e60*/  HFMA2 R12, -RZ, RZ, 0, 5.9604644775390625e-08 ;  /* 0x00000001ff0c7431 */ /* 0x000fe400000001ff */
[----:B------:R-:W-:Y:S02]  /*6e70*/  IMAD.MOV.U32 R8, RZ, RZ, 0x192 ;  /* 0x00000192ff087424 */ /* 0x000fe400078e00ff */
[----:B------:R-:W-:Y:S01]  /*6e80*/  IMAD.MOV.U32 R13, RZ, RZ, RZ ;  /* 0x000000ffff0d7224 */ /* 0x000fe200078e00ff */
[----:B------:R-:W3:Y:S01]  /*6e90*/  LDCU.64 UR6, c[0x4][0x78] ;  /* 0x01000f00ff0677ac */ /* 0x000ee20008000a00 */
[----:B----4-:R-:W4:Y:S01]  /*6ea0*/  LDC.64 R2, c[0x4][R3] ;  /* 0x0100000003027b82 */ /* 0x010f220000000a00 */
[----:B------:R-:W5:Y:S01]  /*6eb0*/  LDCU.64 UR4, c[0x4][0x10] ;  /* 0x01000200ff0477ac */ /* 0x000f620008000a00 */
[----:B-1----:R-:W-:Y:S01]  /*6ec0*/  MOV R5, UR9 ;  /* 0x0000000900057c02 */ /* 0x002fe20008000f00 */
[----:B------:R-:W-:Y:S01]  /*6ed0*/  IMAD.U32 R4, RZ, RZ, UR8 ;  /* 0x00000008ff047e24 */ /* 0x000fe2000f8e00ff */
[----:B---3--:R-:W-:Y:S01]  /*6ee0*/  MOV R7, UR7 ;  /* 0x0000000700077c02 */ /* 0x008fe20008000f00 */
[----:B------:R-:W-:Y:S01]  /*6ef0*/  IMAD.U32 R6, RZ, RZ, UR6 ;  /* 0x00000006ff067e24 */ /* 0x000fe2000f8e00ff */
[----:B-----5:R-:W-:Y:S01]  /*6f00*/  MOV R11, UR5 ;  /* 0x00000005000b7c02 */ /* 0x020fe20008000f00 */
[----:B------:R-:W-:Y:S02]  /*6f10*/  IMAD.U32 R10, RZ, RZ, UR4 ;  /* 0x00000004ff0a7e24 */ /* 0x000fe4000f8e00ff */
[----:B------:R-:W-:Y:S07]  /*6f20*/  LEPC R20, `(.L_x_113) ;  /* 0x000000001014794e */ /* 0x000fee0000000000 */
[----:B--2-4-:R-:W-:Y:S05]  /*6f30*/  CALL.ABS.NOINC R2 ;  /* 0x0000000002007343 */ /* 0x014fea0003c00000 */
.L_x_113:
[----:B------:R-:W-:Y:S01]  /*6f40*/  ISETP.NE.AND P6, PT, R74, RZ, PT ;  /* 0x000000ff4a00720c */ /* 0x000fe20003fc5270 */
[----:B------:R-:W-:Y:S05]  /*6f50*/  WARPSYNC.ALL ;  /* 0x0000000000007948 */ /* 0x000fea0003800000 */
[----:B------:R-:W-:Y:S01]  /*6f60*/  R2UR UR4, R25 ;  /* 0x00000000190472ca */ /* 0x000fe200000e0000 */
[----:B------:R-:W-:Y:S01]  /*6f70*/  IMAD.U32 R77, RZ, RZ, UR46 ;  /* 0x0000002eff4d7e24 */ /* 0x000fe2000f8e00ff */
[----:B------:R-:W-:Y:S01]  /*6f80*/  LOP3.LUT R20, R48, 0xffffe000, RZ, 0xc0, !PT ;  /* 0xffffe00030147812 */ /* 0x000fe200078ec0ff */
[----:B------:R-:W-:Y:S01]  /*6f90*/  BSSY.RECONVERGENT B0, `(.L_x_114) ;  /* 0x000005e000007945 */ /* 0x000fe20003800200 */
[----:B------:R-:W-:Y:S02]  /*6fa0*/  LOP3.LUT R21, R49, 0xffffe000, RZ, 0xc0, !PT ;  /* 0xffffe00031157812 */ /* 0x000fe400078ec0ff */
[----:B------:R-:W-:Y:S02]  /*6fb0*/  LOP3.LUT R26, R51, 0xffffe000, RZ, 0xc0, !PT ;  /* 0xffffe000331a7812 */ /* 0x000fe400078ec0ff */
[----:B------:R-:W-:Y:S01]  /*6fc0*/  @P6 LEA R0, R77, UR44, 0x3 ;  /* 0x0000002c4d006c11 */ /* 0x000fe2000f8e18ff */
[----:B------:R-:W-:Y:S01]  /*6fd0*/  IMAD.U32 R77, RZ, RZ, UR47 ;  /* 0x0000002fff4d7e24 */ /* 0x000fe2000f8e00ff */
[----:B------:R-:W-:Y:S02]  /*6fe0*/  LOP3.LUT R33, R44, 0xffffe000, RZ, 0xc0, !PT ;  /* 0xffffe0002c217812 */ /* 0x000fe400078ec0ff */
[----:B------:R-:W-:Y:S01]  /*6ff0*/  LOP3.LUT R32, R45, 0xffffe000, RZ, 0xc0, !PT ;  /* 0xffffe0002d207812 */ /* 0x000fe200078ec0ff */
[----:B----4-:R-:W1:Y:S01]  /*7000*/  LDTM.x16 R4, tmem[UR4+0x10] ;  /* 0x00001004000479ee */ /* 0x010e620008240000 */
[----:B------:R-:W-:Y:S01]  /*7010*/  ISETP.NE.AND P0, PT, R71, RZ, PT ;  /* 0x000000ff4700720c */ /* 0x000fe20003f05270 */
[----:B------:R-:W-:Y:S05]  /*7020*/  @P6 VIADD R0, R0, 0x60 ;  /* 0x0000006000006836 */ /* 0x000fea0000000000 */
[----:B------:R-:W-:Y:S01]  /*7030*/  @P6 PRMT R77, R77, 0x654, R0 ;  /* 0x000006544d4d6816 */ /* 0x000fe20000000000 */
[C---:B-1----:R-:W-:Y:S01]  /*7040*/  FMUL R0, R24.reuse, R4 ;  /* 0x0000000418007220 */ /* 0x042fe20000400000 */
[C---:B------:R-:W-:Y:S01]  /*7050*/  FMUL R2, R24.reuse, R5 ;  /* 0x0000000518027220 */ /* 0x040fe20000400000 */
[C---:B------:R-:W-:Y:S01]  /*7060*/  FMUL R3, R24.reuse, R6 ;  /* 0x0000000618037220 */ /* 0x040fe20000400000 */
[----:B------:R-:W-:Y:S01]  /*7070*/  FMUL R7, R24, R7 ;  /* 0x0000000718077220 */ /* 0x000fe20000400000 */
[C---:B------:R-:W-:Y:S01]  /*7080*/  FFMA R28, R27.reuse, R20, R0 ;  /* 0x000000141b1c7223 */ /* 0x040fe20000000000 */
[----:B------:R-:W-:Y:S01]  /*7090*/  LOP3.LUT R20, R50, 0xffffe000, RZ, 0xc0, !PT ;  /* 0xffffe00032147812 */ /* 0x000fe200078ec0ff */
[C---:B------:R-:W-:Y:S01]  /*70a0*/  FFMA R29, R27.reuse, R21, R2 ;  /* 0x000000151b1d7223 */ /* 0x040fe20000000002 */
[----:B------:R-:W-:Y:S01]  /*70b0*/  LOP3.LUT R21, R40, 0xffffe000, RZ, 0xc0, !PT ;  /* 0xffffe00028157812 */ /* 0x000fe200078ec0ff */
[----:B------:R-:W-:Y:S01]  /*70c0*/  FMUL R4, R24, R8 ;  /* 0x0000000818047220 */ /* 0x000fe20000400000 */
[----:B------:R-:W-:Y:S01]  /*70d0*/  F2FP.TF32.F32.PACK_B R28, R28 ;  /* 0x0000001cff1c723e */ /* 0x000fe200024050ff */
[C---:B------:R-:W-:Y:S01]  /*70e0*/  FFMA R30, R27.reuse, R20, R3 ;  /* 0x000000141b1e7223 */ /* 0x040fe20000000003 */
        /* <DEDUP_REMOVED lines=8> */
[----:B------:R-:W-:Y:S01]  /*7170*/  F2FP.TF32.F32.PACK_B R31, R31 ;  /* 0x0000001fff1f723e */ /* 0x000fe200024050ff */
[C---:B------:R-:W-:Y:S01]  /*7180*/  FFMA R4, R27.reuse, R33, R4 ;  /* 0x000000211b047223 */ /* 0x040fe20000000004 */
[C---:B------:R-:W-:Y:S01]  /*7190*/  FFMA R5, R27.reuse, R32, R5 ;  /* 0x000000201b057223 */ /* 0x040fe20000000005 */
[C---:B------:R-:W-:Y:S01]  /*71a0*/  FFMA R6, R27.reuse, R20, R6 ;  /* 0x000000141b067223 */ /* 0x040fe20000000006 */
[----:B------:R-:W-:Y:S01]  /*71b0*/  FFMA R7, R27, R26, R11 ;  /* 0x0000001a1b077223 */ /* 0x000fe2000000000b */
[----:B------:R1:W-:Y:S01]  /*71c0*/  STS.128 [R69+0x2000], R28 ;  /* 0x0020001c45007388 */ /* 0x0003e20000000c00 */
[----:B------:R-:W-:Y:S01]  /*71d0*/  LOP3.LUT R32, R41, 0xffffe000, RZ, 0xc0, !PT ;  /* 0xffffe00029207812 */ /* 0x000fe200078ec0ff */
[----:B------:R-:W-:Y:S01]  /*71e0*/  FMUL R8, R24, R12 ;  /* 0x0000000c18087220 */ /* 0x000fe20000400000 */
[----:B------:R-:W-:Y:S01]  /*71f0*/  LOP3.LUT R33, R42, 0xffffe000, RZ, 0xc0, !PT ;  /* 0xffffe0002a217812 */ /* 0x000fe200078ec0ff */
[C---:B------:R-:W-:Y:S01]  /*7200*/  FMUL R9, R24.reuse, R13 ;  /* 0x0000000d18097220 */ /* 0x040fe20000400000 */
[----:B------:R-:W-:Y:S01]  /*7210*/  LOP3.LUT R20, R43, 0xffffe000, RZ, 0xc0, !PT ;  /* 0xffffe0002b147812 */ /* 0x000fe200078ec0ff */
[C---:B------:R-:W-:Y:S01]  /*7220*/  FMUL R10, R24.reuse, R14 ;  /* 0x0000000e180a7220 */ /* 0x040fe20000400000 */
        /* <DEDUP_REMOVED lines=30> */
[----:B------:R-:W-:Y:S02]  /*7410*/  F2FP.TF32.F32.PACK_B R15, R15 ;  /* 0x0000000fff0f723e */ /* 0x000fe400024050ff */
[----:B------:R-:W-:Y:S02]  /*7420*/  LEA R0, R34, UR44, 0x3 ;  /* 0x0000002c22007c11 */ /* 0x000fe4000f8e18ff */
[----:B------:R-:W-:Y:S01]  /*7430*/  @P6 SHF.L.U32 R3, R66, 0x1f, RZ ;  /* 0x0000001f42036819 */ /* 0x000fe200000006ff */
        /* <DEDUP_REMOVED lines=10> */
[----:B------:R-:W-:Y:S02]  /*74e0*/  UIADD3 UR9, UPT, UPT, UR49, 0x10, URZ ;  /* 0x0000001031097890 */ /* 0x000fe4000fffe0ff */
[----:B------:R-:W-:Y:S01]  /*74f0*/  UIADD3 UR8, UPT, UPT, UR44, 0x2200, URZ ;  /* 0x000022002c087890 */ /* 0x000fe2000fffe0ff */
[----:B------:R-:W-:Y:S01]  /*7500*/  UMOV UR10, UR50 ;  /* 0x00000032000a7c82 */ /* 0x000fe20008000000 */
[----:B------:R-:W-:Y:S01]  /*7510*/  UMOV UR11, UR36 ;  /* 0x00000024000b7c82 */ /* 0x000fe20008000000 */
[----:B---3--:R-:W-:Y:S04]  /*7520*/  UIADD3 UR4, UP0, UPT, UR6, 0x680, URZ ;  /* 0x0000068006047890 */ /* 0x008fe8000ff1e0ff */
[----:B------:R-:W-:Y:S09]  /*7530*/  UIADD3.X UR5, UPT, UPT, URZ, UR7, URZ, UP0, !UPT ;  /* 0x00000007ff057290 */ /* 0x000ff200087fe4ff */
[----:B------:R3:W-:Y:S01]  /*7540*/  UTMASTG.3D [UR8], [UR4] ;  /* 0x00000008040073b5 */ /* 0x0007e20008010000 */
[----:B------:R0:W-:Y:S01]  /*7550*/  UTMACMDFLUSH ;  /* 0x00000000000079b7 */ /* 0x0001e20000000000 */
[----:B---3--:R-:W-:Y:S04]  /*7560*/  DEPBAR.LE SB0, 0x1 ;  /* 0x000080400000791a */ /* 0x008fe80000000000 */
.L_x_115:
[----:B------:R-:W-:Y:S05]  /*7570*/  BSYNC.RECONVERGENT B0 ;  /* 0x0000000000007941 */ /* 0x000fea0003800200 */
.L_x_114:
[----:B------:R-:W-:Y:S01]  /*7580*/  BAR.SYNC.DEFER_BLOCKING 0x1, 0x80 ;  /* 0x0042000000007b1d */ /* 0x000fe20000010000 */
[----:B------:R-:W-:Y:S04]  /*7590*/  UIADD3 UR4, UPT, UPT, UR46, 0x1, URZ ;  /* 0x000000012e047890 */ /* 0x000fe8000fffe0ff */
[----:B------:R-:W-:Y:S04]  /*75a0*/  UISETP.NE.AND UP0, UPT, UR4, 0x4, UPT ;  /* 0x000000040400788c */ /* 0x000fe8000bf05270 */
[----:B------:R-:W-:Y:S01]  /*75b0*/  USEL UR45, UR4, URZ, UP0 ;  /* 0x000000ff042d7287 */ /* 0x000fe20008000000 */
[----:B------:R3:W-:Y:S01]  /*75c0*/  @P6 SYNCS.ARRIVE.TRANS64.RED.A1T0 RZ, [R77+URZ], RZ ;  /* 0x000000ff4dff69a7 */ /* 0x0007e200081004ff */
[----:B------:R-:W-:Y:S01]  /*75d0*/  BSSY B1, `(.L_x_116) ;  /* 0x0000017000017945 */ /* 0x000fe20003800000 */
[----:B------:R-:W4:Y:S02]  /*75e0*/  @P6 SYNCS.PHASECHK.TRANS64.TRYWAIT P0, [R0+URZ+0x40], R3 ;  /* 0x00004003000065a7 */ /* 0x000f2400080011ff */
[----:B----4-:R-:W-:Y:S01]  /*75f0*/  @P6 SEL R35, RZ, 0x1, !P0 ;  /* 0x00000001ff236807 */ /* 0x010fe20004000000 */
[----:B---3--:R-:W-:Y:S06]  /*7600*/  @!P6 BRA `(.L_x_117) ;  /* 0x00000000004ce947 */ /* 0x008fec0003800000 */
        /* <DEDUP_REMOVED lines=9> */
[----:B------:R-:W-:Y:S04]  /*76a0*/  SHF.L.U32 R7, R66, 0x1f, RZ ;  /* 0x0000001f42077819 */ /* 0x000fe800000006ff */
[----:B------:R-:W1:Y:S02]  /*76b0*/  SYNCS.PHASECHK.TRANS64.TRYWAIT P0, [R0+URZ+0x40], R7 ;  /* 0x00004007000075a7 */ /* 0x000e6400080011ff */
[----:B-1----:R-:W-:Y:S05]  /*76c0*/  @!P0 BRA `(.L_x_120) ;  /* 0x0000001c00f48947 */ /* 0x002fea0003800000 */
.L_x_119:
[----:B------:R-:W-:Y:S05]  /*76d0*/  BSYNC B0 ;  /* 0x0000000000007941 */ /* 0x000fea0003800000 */
.L_x_118:
[----:B------:R-:W-:Y:S02]  /*76e0*/  ISETP.NE.AND P0, PT, R76, RZ, PT ;  /* 0x000000ff4c00720c */ /* 0x000fe40003f05270 */
[----:B------:R-:W-:Y:S11]  /*76f0*/  IADD3 R34, PT, PT, R34, 0x1, RZ ;  /* 0x0000000122227810 */ /* 0x000ff60007ffe0ff */
[----:B------:R3:W4:Y:S04]  /*7700*/  @P0 LDS.128 R48, [R5] ;  /* 0x0000000005300984 */ /* 0x0007280000000c00 */
[----:B------:R3:W1:Y:S04]  /*7710*/  @P0 LDS.128 R44, [R4+0x10] ;  /* 0x00001000042c0984 */ /* 0x0006680000000c00 */
[----:B------:R3:W1:Y:S04]  /*7720*/  @P0 LDS.128 R40, [R3+0x20] ;  /* 0x0000200003280984 */ /* 0x0006680000000c00 */
[----:B------:R3:W1:Y:S02]  /*7730*/  @P0 LDS.128 R36, [R2+0x30] ;  /* 0x0000300002240984 */ /* 0x0006640000000c00 */
.L_x_117:
[----:B------:R-:W-:Y:S05]  /*7740*/  BSYNC B1 ;  /* 0x0000000000017941 */ /* 0x000fea0003800000 */
.L_x_116:
[----:B-1----:R-:W-:Y:S05]  /*7750*/  VIADD R0, R25, 0x20 ;  /* 0x0000002019007836 */ /* 0x002fea0000000000 */
[----:B------:R-:W-:Y:S04]  /*7760*/  SHF.R.U32.HI R0, RZ, 0x15, R0 ;  /* 0x00000015ff007819 */ /* 0x000fe80000011600 */
[----:B------:R-:W-:Y:S11]  /*7770*/  LOP3.LUT P0, RZ, R0, 0x3, R57, 0x48, !PT ;  /* 0x0000000300ff7812 */ /* 0x000ff60007804839 */
[----:B------:R-:W-:Y:S02]  /*7780*/  @!UPT UIADD3 URZ, UPT, UPT, URZ, URZ, URZ ;  /* 0x000000fffffff290 */ /* 0x000fe4000fffe0ff */
[----:B------:R-:W-:Y:S05]  /*7790*/  @!P0 BRA `(.L_x_121) ;  /* 0x0000000000408947 */ /* 0x000fea0003800000 */
[----:B------:R-:W1:Y:S01]  /*77a0*/  LDCU.64 UR8, c[0x4][0x70] ;  /* 0x01000e00ff0877ac */ /* 0x000e620008000a00 */
[----:B---3--:R-:W-:Y:S01]  /*77b0*/  MOV R3, 0x0 ;  /* 0x0000000000037802 */ /* 0x008fe20000000f00 */
[----:B------:R-:W-:Y:S02]  /*77c0*/  HFMA2 R12, -RZ, RZ, 0, 5.9604644775390625e-08 ;  /* 0x00000001ff0c7431 */ /* 0x000fe400000001ff */
[----:B------:R-:W-:Y:S02]  /*77d0*/  IMAD.MOV.U32 R8, RZ, RZ, 0x192 ;  /* 0x00000192ff087424 */ /* 0x000fe400078e00ff */
[----:B------:R-:W-:Y:S01]  /*77e0*/  IMAD.MOV.U32 R13, RZ, RZ, RZ ;  /* 0x000000ffff0d7224 */ /* 0x000fe200078e00ff */
[----:B------:R-:W3:Y:S01]  /*77f0*/  LDCU.64 UR6, c[0x4][0x78] ;  /* 0x01000f00ff0677ac */ /* 0x000ee20008000a00 */
[----:B------:R-:W2:Y:S01]  /*7800*/  LDC.64 R2, c[0x4][R3] ;  /* 0x0100000003027b82 */ /* 0x000ea20000000a00 */
        /* <DEDUP_REMOVED lines=9> */
.L_x_121:
[----:B------:R-:W-:Y:S01]  /*78a0*/  ISETP.NE.AND P6, PT, R74, RZ, PT ;  /* 0x000000ff4a00720c */ /* 0x000fe20003fc5270 */
[----:B------:R-:W-:Y:S05]  /*78b0*/  WARPSYNC.ALL ;  /* 0x0000000000007948 */ /* 0x000fea0003800000 */
[----:B------:R-:W-:Y:S01]  /*78c0*/  R2UR UR4, R25 ;  /* 0x00000000190472ca */ /* 0x000fe200000e0000 */
[----:B------:R-:W-:Y:S01]  /*78d0*/  IMAD.U32 R77, RZ, RZ, UR45 ;  /* 0x0000002dff4d7e24 */ /* 0x000fe2000f8e00ff */
[----:B----4-:R-:W-:Y:S01]  /*78e0*/  LOP3.LUT R20, R48, 0xffffe000, RZ, 0xc0, !PT ;  /* 0xffffe00030147812 */ /* 0x010fe200078ec0ff */
[----:B------:R-:W-:Y:S01]  /*78f0*/  BSSY.RECONVERGENT B0, `(.L_x_122) ;  /* 0x000005e000007945 */ /* 0x000fe20003800200 */
[----:B------:R-:W-:Y:S02]  /*7900*/  LOP3.LUT R21, R49, 0xffffe000, RZ, 0xc0, !PT ;  /* 0xffffe00031157812 */ /* 0x000fe400078ec0ff */
[----:B------:R-:W-:Y:S02]  /*7910*/  LOP3.LUT R26, R51, 0xffffe000, RZ, 0xc0, !PT ;  /* 0xffffe000331a7812 */ /* 0x000fe400078ec0ff */
[----:B------:R-:W-:Y:S01]  /*7920*/  @P6 LEA R0, R77, UR44, 0x3 ;  /* 0x0000002c4d006c11 */ /* 0x000fe2000f8e18ff */
[----:B------:R-:W-:Y:S01]  /*7930*/  IMAD.U32 R77, RZ, RZ, UR47 ;  /* 0x0000002fff4d7e24 */ /* 0x000fe2000f8e00ff */
[----:B------:R-:W-:Y:S02]  /*7940*/  LOP3.LUT R33, R44, 0xffffe000, RZ, 0xc0, !PT ;  /* 0xffffe0002c217812 */ /* 0x000fe400078ec0ff */
[----:B------:R-:W-:Y:S01]  /*7950*/  LOP3.LUT R32, R45, 0xffffe000, RZ, 0xc0, !PT ;  /* 0xffffe0002d207812 */ /* 0x000fe200078ec0ff */
[----:B---3--:R-:W1:Y:S01]  /*7960*/  LDTM.x16 R4, tmem[UR4+0x20] ;  /* 0x00002004000479ee */ /* 0x008e620008240000 */
        /* <DEDUP_REMOVED lines=86> */
.L_x_123:
[----:B------:R-:W-:Y:S05]  /*7ed0*/  BSYNC.RECONVERGENT B0 ;  /* 0x0000000000007941 */ /* 0x000fea0003800200 */
.L_x_122:
        /* <DEDUP_REMOVED lines=21> */
.L_x_127:
[----:B------:R-:W-:Y:S05]  /*8030*/  BSYNC B0 ;  /* 0x0000000000007941 */ /* 0x000fea0003800000 */
.L_x_126:
[----:B------:R-:W-:Y:S11]  /*8040*/  ISETP.NE.AND P0, PT, R76, RZ, PT ;  /* 0x000000ff4c00720c */ /* 0x000ff60003f05270 */
[----:B------:R-:W-:Y:S02]  /*8050*/  @!UPT UIADD3 URZ, UPT, UPT, URZ, URZ, URZ ;  /* 0x000000fffffff290 */ /* 0x000fe4000fffe0ff */
[----:B------:R3:W4:Y:S04]  /*8060*/  @P0 LDS.128 R48, [R4] ;  /* 0x0000000004300984 */ /* 0x0007280000000c00 */
[----:B------:R3:W1:Y:S04]  /*8070*/  @P0 LDS.128 R44, [R3+0x10] ;  /* 0x00001000032c0984 */ /* 0x0006680000000c00 */
[----:B------:R3:W1:Y:S04]  /*8080*/  @P0 LDS.128 R40, [R2+0x20] ;  /* 0x0000200002280984 */ /* 0x0006680000000c00 */
[----:B------:R3:W1:Y:S02]  /*8090*/  @P0 LDS.128 R36, [R34+0x30] ;  /* 0x0000300022240984 */ /* 0x0006640000000c00 */
.L_x_125:
[----:B------:R-:W-:Y:S05]  /*80a0*/  BSYNC B1 ;  /* 0x0000000000017941 */ /* 0x000fea0003800000 */
.L_x_124:
        /* <DEDUP_REMOVED lines=21> */
.L_x_129:
[----:B------:R-:W-:Y:S01]  /*8200*/  ISETP.NE.AND P0, PT, R71, RZ, PT ;  /* 0x000000ff4700720c */ /* 0x000fe20003f05270 */
[----:B------:R-:W-:Y:S05]  /*8210*/  WARPSYNC.ALL ;  /* 0x0000000000007948 */ /* 0x000fea0003800000 */
[----:B------:R-:W-:Y:S01]  /*8220*/  R2UR UR4, R25 ;  /* 0x00000000190472ca */ /* 0x000fe200000e0000 */
[----:B------:R-:W-:Y:S01]  /*8230*/  BSSY.RECONVERGENT B0, `(.L_x_130) ;  /* 0x000005d000007945 */ /* 0x000fe20003800200 */
[----:B----4-:R-:W-:Y:S02]  /*8240*/  LOP3.LUT R0, R48, 0xffffe000, RZ, 0xc0, !PT ;  /* 0xffffe00030007812 */ /* 0x010fe400078ec0ff */
[----:B---3--:R-:W-:Y:S02]  /*8250*/  LOP3.LUT R2, R49, 0xffffe000, RZ, 0xc0, !PT ;  /* 0xffffe00031027812 */ /* 0x008fe400078ec0ff */
[----:B------:R-:W-:Y:S02]  /*8260*/  LOP3.LUT R3, R50, 0xffffe000, RZ, 0xc0, !PT ;  /* 0xffffe00032037812 */ /* 0x000fe400078ec0ff */
[----:B------:R-:W-:Y:S02]  /*8270*/  LOP3.LUT R20, R51, 0xffffe000, RZ, 0xc0, !PT ;  /* 0xffffe00033147812 */ /* 0x000fe400078ec0ff */
[----:B------:R-:W-:Y:S02]  /*8280*/  LOP3.LUT R21, R44, 0xffffe000, RZ, 0xc0, !PT ;  /* 0xffffe0002c157812 */ /* 0x000fe400078ec0ff */
[----:B------:R-:W-:Y:S01]  /*8290*/  LOP3.LUT R26, R45, 0xffffe000, RZ, 0xc0, !PT ;  /* 0xffffe0002d1a7812 */ /* 0x000fe200078ec0ff */
[----:B------:R-:W1:Y:S01]  /*82a0*/  LDTM.x16 R4, tmem[UR4+0x30] ;  /* 0x00003004000479ee */ /* 0x000e620008240000 */
[----:B------:R-:W-:Y:S01]  /*82b0*/  R2UR UR4, R75 ;  /* 0x000000004b0472ca */ /* 0x000fe200000e0000 */
[----:B------:R-:W-:Y:S01]  /*82c0*/  NOP ;  /* 0x0000000000007918 */ /* 0x000fe20000000000 */
[----:B------:R-:W-:Y:S02]  /*82d0*/  LOP3.LUT R29, R46, 0xffffe000, RZ, 0xc0, !PT ;  /* 0xffffe0002e1d7812 */ /* 0x000fe400078ec0ff */
[----:B------:R-:W-:Y:S02]  /*82e0*/  LOP3.LUT R28, R47, 0xffffe000, RZ, 0xc0, !PT ;  /* 0xffffe0002f1c7812 */ /* 0x000fe400078ec0ff */
[----:B------:R-:W-:Y:S02]  /*82f0*/  LOP3.LUT R31, R40, 0xffffe000, RZ, 0xc0, !PT ;  /* 0xffffe000281f7812 */ /* 0x000fe400078ec0ff */
[----:B------:R-:W-:Y:S02]  /*8300*/  LOP3.LUT R30, R41, 0xffffe000, RZ, 0xc0, !PT ;  /* 0xffffe000291e7812 */ /* 0x000fe400078ec0ff */
[----:B------:R-:W-:Y:S02]  /*8310*/  LOP3.LUT R33, R42, 0xffffe000, RZ, 0xc0, !PT ;  /* 0xffffe0002a217812 */ /* 0x000fe400078ec0ff */
[----:B------:R-:W-:Y:S01]  /*8320*/  LOP3.LUT R32, R43, 0xffffe000, RZ, 0xc0, !PT ;  /* 0xffffe0002b207812 */ /* 0x000fe200078ec0ff */
[----:B------:R-:W-:Y:S01]  /*8330*/  UIADD3 UR4, UPT, UPT, UR4, 0xd0, URZ ;  /* 0x000000d004047890 */ /* 0x000fe2000fffe0ff */
[----:B------:R-:W-:Y:S02]  /*8340*/  LOP3.LUT R35, R36, 0xffffe000, RZ, 0xc0, !PT ;  /* 0xffffe00024237812 */ /* 0x000fe400078ec0ff */
[----:B------:R-:W-:Y:S01]  /*8350*/  LOP3.LUT R34, R37, 0xffffe000, RZ, 0xc0, !PT ;  /* 0xffffe00025227812 */ /* 0x000fe200078ec0ff */
[----:B------:R-:W-:Y:S01]  /*8360*/  UPRMT UR4, UR47, 0x654, UR4 ;  /* 0x000006542f047896 */ /* 0x000fe20008000004 */
[----:B------:R-:W-:Y:S02]  /*8370*/  LOP3.LUT R37, R38, 0xffffe000, RZ, 0xc0, !PT ;  /* 0xffffe00026257812 */ /* 0x000fe400078ec0ff */
[----:B------:R-:W-:Y:S01]  /*8380*/  LOP3.LUT R36, R39, 0xffffe000, RZ, 0xc0, !PT ;  /* 0xffffe00027247812 */ /* 0x000fe200078ec0ff */
[C---:B-1----:R-:W-:Y:S01]  /*8390*/  FMUL R4, R24.reuse, R4 ;  /* 0x0000000418047220 */ /* 0x042fe20000400000 */
[C---:B------:R-:W-:Y:S01]  /*83a0*/  FMUL R5, R24.reuse, R5 ;  /* 0x0000000518057220 */ /* 0x040fe20000400000 */
[C---:B------:R-:W-:Y:S01]  /*83b0*/  FMUL R6, R24.reuse, R6 ;  /* 0x0000000618067220 */ /* 0x040fe20000400000 */
[C---:B------:R-:W-:Y:S01]  /*83c0*/  FMUL R7, R24.reuse, R7 ;  /* 0x0000000718077220 */ /* 0x040fe20000400000 */
[C---:B------:R-:W-:Y:S01]  /*83d0*/  FFMA R4, R27.reuse, R0, R4 ;  /* 0x000000001b047223 */ /* 0x040fe20000000004 */
[C---:B------:R-:W-:Y:S01]  /*83e0*/  FFMA R5, R27.reuse, R2, R5 ;  /* 0x000000021b057223 */ /* 0x040fe20000000005 */
[C---:B------:R-:W-:Y:S01]  /*83f0*/  FFMA R6, R27.reuse, R3, R6 ;  /* 0x000000031b067223 */ /* 0x040fe20000000006 */
[C---:B------:R-:W-:Y:S01]  /*8400*/  FFMA R7, R27.reuse, R20, R7 ;  /* 0x000000141b077223 */ /* 0x040fe20000000007 */
[C---:B------:R-:W-:Y:S01]  /*8410*/  FMUL R8, R24.reuse, R8 ;  /* 0x0000000818087220 */ /* 0x040fe20000400000 */
[C---:B------:R-:W-:Y:S01]  /*8420*/  FMUL R9, R24.reuse, R9 ;  /* 0x0000000918097220 */ /* 0x040fe20000400000 */
[C---:B------:R-:W-:Y:S01]  /*8430*/  FMUL R10, R24.reuse, R10 ;  /* 0x0000000a180a7220 */ /* 0x040fe20000400000 */
[C---:B------:R-:W-:Y:S01]  /*8440*/  FMUL R11, R24.reuse, R11 ;  /* 0x0000000b180b7220 */ /* 0x040fe20000400000 */
[----:B------:R-:W-:Y:S01]  /*8450*/  F2FP.TF32.F32.PACK_B R4, R4 ;  /* 0x00000004ff04723e */ /* 0x000fe200024050ff */
[C---:B------:R-:W-:Y:S01]  /*8460*/  FFMA R8, R27.reuse, R21, R8 ;  /* 0x000000151b087223 */ /* 0x040fe20000000008 */
[----:B------:R-:W-:Y:S01]  /*8470*/  F2FP.TF32.F32.PACK_B R5, R5 ;  /* 0x00000005ff05723e */ /* 0x000fe200024050ff */
[C---:B------:R-:W-:Y:S01]  /*8480*/  FFMA R9, R27.reuse, R26, R9 ;  /* 0x0000001a1b097223 */ /* 0x040fe20000000009 */
[----:B------:R-:W-:Y:S01]  /*8490*/  F2FP.TF32.F32.PACK_B R6, R6 ;  /* 0x00000006ff06723e */ /* 0x000fe200024050ff */
[C---:B------:R-:W-:Y:S01]  /*84a0*/  FFMA R10, R27.reuse, R29, R10 ;  /* 0x0000001d1b0a7223 */ /* 0x040fe2000000000a */
[----:B------:R-:W-:Y:S01]  /*84b0*/  F2FP.TF32.F32.PACK_B R7, R7 ;  /* 0x00000007ff07723e */ /* 0x000fe200024050ff */
[C---:B------:R-:W-:Y:S01]  /*84c0*/  FFMA R11, R27.reuse, R28, R11 ;  /* 0x0000001c1b0b7223 */ /* 0x040fe2000000000b */
[C---:B------:R-:W-:Y:S01]  /*84d0*/  FMUL R12, R24.reuse, R12 ;  /* 0x0000000c180c7220 */ /* 0x040fe20000400000 */
[----:B------:R-:W-:Y:S01]  /*84e0*/  SYNCS.ARRIVE.TRANS64.RED.A1T0 RZ, [UR4], RZ ;  /* 0x000000ffffff79a7 */ /* 0x000fe20008100404 */
[----:B------:R-:W-:Y:S01]  /*84f0*/  F2FP.TF32.F32.PACK_B R8, R8 ;  /* 0x00000008ff08723e */ /* 0x000fe200024050ff */
[----:B------:R1:W-:Y:S01]  /*8500*/  STS.128 [R69+0x6000], R4 ;  /* 0x0060000445007388 */ /* 0x0003e20000000c00 */
        /* <DEDUP_REMOVED lines=9> */
[C---:B------:R-:W-:Y:S01]  /*85a0*/  FFMA R15, R27.reuse, R32, R15 ;  /* 0x000000201b0f7223 */ /* 0x040fe2000000000f */
[C---:B------:R-:W-:Y:S01]  /*85b0*/  FMUL R16, R24.reuse, R16 ;  /* 0x0000001018107220 */ /* 0x040fe20000400000 */
[----:B------:R-:W-:Y:S01]  /*85c0*/  F2FP.TF32.F32.PACK_B R12, R12 ;  /* 0x0000000cff0c723e */ /* 0x000fe200024050ff */
[----:B------:R1:W-:Y:S01]  /*85d0*/  STS.128 [R68+0x6010], R8 ;  /* 0x0060100844007388 */ /* 0x0003e20000000c00 */
[C---:B------:R-:W-:Y:S01]  /*85e0*/  FMUL R17, R24.reuse, R17 ;  /* 0x0000001118117220 */ /* 0x040fe20000400000 */
        /* <DEDUP_REMOVED lines=8> */
[----:B------:R-:W-:Y:S01]  /*8670*/  FFMA R19, R27, R36, R19 ;  /* 0x000000241b137223 */ /* 0x000fe20000000013 */
[----:B------:R-:W-:Y:S02]  /*8680*/  F2FP.TF32.F32.PACK_B R16, R16 ;  /* 0x00000010ff10723e */ /* 0x000fe400024050ff */
[----:B------:R1:W-:Y:S01]  /*8690*/  STS.128 [R67+0x6020], R12 ;  /* 0x0060200c43007388 */ /* 0x0003e20000000c00 */
[----:B------:R-:W-:Y:S02]  /*86a0*/  F2FP.TF32.F32.PACK_B R17, R17 ;  /* 0x00000011ff11723e */ /* 0x000fe400024050ff */
        /* <DEDUP_REMOVED lines=21> */
.L_x_131:
[----:B------:R-:W-:Y:S05]  /*8800*/  BSYNC.RECONVERGENT B0 ;  /* 0x0000000000007941 */ /* 0x000fea0003800200 */
.L_x_130:
[----:B------:R-:W-:Y:S01]  /*8810*/  BAR.SYNC.DEFER_BLOCKING 0x1, 0x80 ;  /* 0x0042000000007b1d */ /* 0x000fe20000010000 */
[----:B------:R-:W-:Y:S01]  /*8820*/  UISETP.NE.AND UP0, UPT, UR52, -0x4, UPT ;  /* 0xfffffffc3400788c */ /* 0x000fe2000bf05270 */
[----:B------:R-:W-:Y:S08]  /*8830*/  IADD3 R0, PT, PT, R22, 0x1, RZ ;  /* 0x0000000116007810 */ /* 0x000ff00007ffe0ff */
[----:B------:R-:W-:Y:S05]  /*8840*/  BRA.U !UP0, `(.L_x_132) ;  /* 0x0000000108287547 */ /* 0x000fea000b800000 */
[----:B------:R-:W-:Y:S01]  /*8850*/  ISETP.NE.AND P0, PT, R74, RZ, PT ;  /* 0x000000ff4a00720c */ /* 0x000fe20003f05270 */
[----:B------:R-:W-:Y:S01]  /*8860*/  IMAD.U32 R3, RZ, RZ, UR46 ;  /* 0x0000002eff037e24 */ /* 0x000fe2000f8e00ff */
[----:B------:R-:W-:Y:S01]  /*8870*/  UIADD3 UR4, UPT, UPT, UR46, 0x1, URZ ;  /* 0x000000012e047890 */ /* 0x000fe2000fffe0ff */
[----:B------:R-:W-:Y:S03]  /*8880*/  IMAD.U32 R2, RZ, RZ, UR47 ;  /* 0x0000002fff027e24 */ /* 0x000fe6000f8e00ff */
[----:B------:R-:W-:Y:S04]  /*8890*/  UISETP.NE.AND UP0, UPT, UR4, 0x4, UPT ;  /* 0x000000040400788c */ /* 0x000fe8000bf05270 */
[----:B------:R-:W-:Y:S03]  /*88a0*/  USEL UR46, UR4, URZ, UP0 ;  /* 0x000000ff042e7287 */ /* 0x000fe60008000000 */
[----:B------:R-:W-:Y:S05]  /*88b0*/  @P0 LEA R3, R3, UR44, 0x3 ;  /* 0x0000002c03030c11 */ /* 0x000fea000f8e18ff */
[----:B------:R-:W-:Y:S05]  /*88c0*/  @P0 VIADD R3, R3, 0x60 ;  /* 0x0000006003030836 */ /* 0x000fea0000000000 */
[----:B------:R-:W-:Y:S04]  /*88d0*/  @P0 PRMT R2, R2, 0x654, R3 ;  /* 0x0000065402020816 */ /* 0x000fe80000000003 */
[----:B------:R3:W-:Y:S03]  /*88e0*/  @P0 SYNCS.ARRIVE.TRANS64.RED.A1T0 RZ, [R2+URZ], RZ ;  /* 0x000000ff02ff09a7 */ /* 0x0007e600081004ff */
.L_x_132:
[----:B------:R-:W-:Y:S01]  /*88f0*/  R2UR UR4, R58 ;  /* 0x000000003a0472ca */ /* 0x000fe200000e0000 */
[----:B------:R-:W-:Y:S01]  /*8900*/  UISETP.NE.AND UP0, UPT, UR62, URZ, UPT ;  /* 0x000000ff3e00728c */ /* 0x000fe2000bf05270 */
[----:B------:R-:W-:Y:S01]  /*8910*/  ISETP.NE.AND P0, PT, R62, 0x2, PT ;  /* 0x000000023e00780c */ /* 0x000fe20003f05270 */
[----:B------:R-:W-:Y:S01]  /*8920*/  UIADD3 UR20, UPT, UPT, UR37, UR63, URZ ;  /* 0x0000003f25147290 */ /* 0x000fe2000fffe0ff */
[----:B------:R-:W-:Y:S01]  /*8930*/  ISETP.NE.AND P1, PT, R0, 0x4, PT ;  /* 0x000000040000780c */ /* 0x000fe20003f25270 */
[----:B------:R-:W-:Y:S01]  /*8940*/  UIADD3 UR52, UPT, UPT, UR52, 0x4, URZ ;  /* 0x0000000434347890 */ /* 0x000fe2000fffe0ff */
[----:B------:R-:W-:Y:S01]  /*8950*/  SEL R3, RZ, 0x1, P0 ;  /* 0x00000001ff037807 */ /* 0x000fe20000000000 */
[----:B------:R-:W-:Y:S01]  /*8960*/  UMOV UR36, UR61 ;  /* 0x0000003d00247c82 */ /* 0x000fe20008000000 */
[----:B---3--:R-:W-:Y:S02]  /*8970*/  SEL R2, RZ, 0x1, P1 ;  /* 0x00000001ff027807 */ /* 0x008fe40000800000 */
[----:B------:R-:W-:Y:S02]  /*8980*/  LOP3.LUT R64, R64, R3, RZ, 0x3c, !PT ;  /* 0x0000000340407212 */ /* 0x000fe400078e3cff */
[----:B------:R-:W-:Y:S01]  /*8990*/  LOP3.LUT R65, R65, R2, RZ, 0x3c, !PT ;  /* 0x0000000241417212 */ /* 0x000fe200078e3cff */
[----:B------:R-:W-:Y:S01]  /*89a0*/  UIADD3 UR16, UPT, UPT, UR38, UR4, URZ ;  /* 0x0000000426107290 */ /* 0x000fe2000fffe0ff */
[----:B------:R-:W-:Y:S02]  /*89b0*/  SEL R62, R62, RZ, P0 ;  /* 0x000000ff3e3e7207 */ /* 0x000fe40000000000 */
[----:B------:R-:W-:Y:S01]  /*89c0*/  SEL R22, R0, RZ, P1 ;  /* 0x000000ff00167207 */ /* 0x000fe20000800000 */
[----:B------:R-:W-:Y:S08]  /*89d0*/  BRA.U UP0, `(.L_x_133) ;  /* 0xffffffc900dc7547 */ /* 0x000ff0000b83ffff */
[----:B------:R-:W-:-:S13]  /*89e0*/  R2UR UR4, R59 ;  /* 0x000000003b0472ca */ /* 0x000fda00000e0000 */
[----:B------:R-:W-:-:S09]  /*89f0*/  UISETP.NE.AND UP0, UPT, UR4, URZ, UPT ;  /* 0x000000ff0400728c */ /* 0x000fd2000bf05270 */
[----:B------:R-:W-:Y:S05]  /*8a00*/  BRA.U !UP0, `(.L_x_134) ;  /* 0x0000000108487547 */ /* 0x000fea000b800000 */
[----:B------:R-:W3:Y:S02]  /*8a10*/  LDCU.64 UR4, c[0x0][0x890] ;  /* 0x00011200ff0477ac */ /* 0x000ee40008000a00 */
[----:B---3--:R-:W-:-:S04]  /*8a20*/  UISETP.NE.U32.AND UP0, UPT, UR4, URZ, UPT ;  /* 0x000000ff0400728c */ /* 0x008fc8000bf05070 */
[----:B------:R-:W-:-:S09]  /*8a30*/  UISETP.NE.AND.EX UP0, UPT, UR5, URZ, UPT, UP0 ;  /* 0x000000ff0500728c */ /* 0x000fd2000bf05300 */
[----:B------:R-:W-:Y:S05]  /*8a40*/  BRA.U UP0, `(.L_x_135) ;  /* 0x00000001000c7547 */ /* 0x000fea000b800000 */
[----:B------:R-:W-:-:S13]  /*8a50*/  FSETP.NEU.AND P0, PT, R27, RZ, PT ;  /* 0x000000ff1b00720b */ /* 0x000fda0003f0d000 */
[----:B------:R-:W-:Y:S05]  /*8a60*/  @!P0 EXIT ;  /* 0x000000000000894d */ /* 0x000fea0003800000 */
[----:B------:R-:W-:Y:S05]  /*8a70*/  BRA `(.L_x_134) ;  /* 0x00000000002c7947 */ /* 0x000fea0003800000 */
.L_x_135:
[----:B------:R-:W-:Y:S01]  /*8a80*/  ISETP.NE.AND P0, PT, R61, RZ, PT ;  /* 0x000000ff3d00720c */ /* 0x000fe20003f05270 */
[----:B------:R-:W-:-:S12]  /*8a90*/  BSSY.RECONVERGENT B0, `(.L_x_134) ;  /* 0x0000009000007945 */ /* 0x000fd80003800200 */
[----:B------:R-:W-:Y:S05]  /*8aa0*/  @P0 BRA `(.L_x_136) ;  /* 0x0000000000140947 */ /* 0x000fea0003800000 */
[----:B------:R-:W3:Y:S02]  /*8ab0*/  LDCU.64 UR4, c[0x0][0x888] ;  /* 0x00011100ff0477ac */ /* 0x000ee40008000a00 */
[----:B---3--:R-:W-:-:S04]  /*8ac0*/  ISETP.NE.U32.AND P0, PT, RZ, UR4, PT ;  /* 0x00000004ff007c0c */ /* 0x008fc8000bf05070 */
[----:B------:R-:W-:-:S13]  /*8ad0*/  ISETP.NE.AND.EX P0, PT, RZ, UR5, PT, P0 ;  /* 0x00000005ff007c0c */ /* 0x000fda000bf05300 */
[----:B------:R-:W-:Y:S05]  /*8ae0*/  @!P0 EXIT ;  /* 0x000000000000894d */ /* 0x000fea0003800000 */
[----:B------:R-:W-:Y:S05]  /*8af0*/  BRA `(.L_x_137) ;  /* 0x0000000000087947 */ /* 0x000fea0003800000 */
.L_x_136:
[----:B------:R-:W-:-:S13]  /*8b00*/  FSETP.NEU.AND P0, PT, R27, RZ, PT ;  /* 0x000000ff1b00720b */ /* 0x000fda0003f0d000 */
[----:B------:R-:W-:Y:S05]  /*8b10*/  @!P0 EXIT ;  /* 0x000000000000894d */ /* 0x000fea0003800000 */
.L_x_137:
[----:B------:R-:W-:Y:S05]  /*8b20*/  BSYNC.RECONVERGENT B0 ;  /* 0x0000000000007941 */ /* 0x000fea0003800200 */
.L_x_134:
[----:B------:R-:W-:Y:S01]  /*8b30*/  ULEA UR4, UR46, UR44, 0x3 ;  /* 0x0000002c2e047291 */ /* 0x000fe2000f8e18ff */
[----:B------:R-:W-:-:S04]  /*8b40*/  DEPBAR.LE SB0, 0x0 ;  /* 0x000080000000791a */ /* 0x000fc80000000000 */
[----:B------:R-:W-:-:S04]  /*8b50*/  UIADD3 UR4, UPT, UPT, UR4, 0x60, URZ ;  /* 0x0000006004047890 */ /* 0x000fc8000fffe0ff */
[----:B------:R-:W-:-:S09]  /*8b60*/  UPRMT UR4, UR47, 0x654, UR4 ;  /* 0x000006542f047896 */ /* 0x000fd20008000004 */
[----:B------:R-:W-:Y:S01]  /*8b70*/  SYNCS.ARRIVE.TRANS64.RED.A1T0 RZ, [UR4], RZ ;  /* 0x000000ffffff79a7 */ /* 0x000fe20008100404 */
[----:B------:R-:W-:Y:S05]  /*8b80*/  EXIT ;  /* 0x000000000000794d */ /* 0x000fea0003800000 */
.L_x_24:
[----:B--2---:R2:W3:Y:S02]  /*8b90*/  SYNCS.PHASECHK.TRANS64.TRYWAIT P0, [R3+URZ+0x100], R2 ;  /* 0x00010002030075a7 */ /* 0x0044e400080011ff */
[----:B---3--:R-:W-:Y:S05]  /*8ba0*/  @!P0 NANOSLEEP.SYNCS 0x989680 ;  /* 0x009896800000895d */ /* 0x008fea0003900000 */
[----:B------:R-:W3:Y:S02]  /*8bb0*/  @!P0 SYNCS.PHASECHK.TRANS64 P0, [R3+URZ+0x100], R2 ;  /* 0x00010002030085a7 */ /* 0x000ee400080010ff */
[----:B---3--:R-:W-:Y:S05]  /*8bc0*/  @!P0 BRA `(.L_x_24) ;  /* 0xfffffffc00f08947 */ /* 0x008fea000383ffff */
[----:B------:R-:W-:Y:S05]  /*8bd0*/  BRA `(.L_x_138) ;  /* 0xffffff8c00507947 */ /* 0x000fea000383ffff */
.L_x_27:
[----:B-1----:R-:W-:-:S07]  /*8be0*/  MOV R0, UR33 ;  /* 0x0000002100007c02 */ /* 0x002fce0008000f00 */
.L_x_139:
[----:B-1----:R1:W2:Y:S02]  /*8bf0*/  SYNCS.PHASECHK.TRANS64.TRYWAIT P0, [R0+URZ+0x20], R3 ;  /* 0x00002003000075a7 */ /* 0x0022a400080011ff */
[----:B--2---:R-:W-:Y:S05]  /*8c00*/  @!P0 NANOSLEEP.SYNCS 0x989680 ;  /* 0x009896800000895d */ /* 0x004fea0003900000 */
[----:B------:R-:W2:Y:S02]  /*8c10*/  @!P0 SYNCS.PHASECHK.TRANS64 P0, [R0+URZ+0x20], R3 ;  /* 0x00002003000085a7 */ /* 0x000ea400080010ff */
[----:B--2---:R-:W-:Y:S05]  /*8c20*/  @!P0 BRA `(.L_x_139) ;  /* 0xfffffffc00f08947 */ /* 0x004fea000383ffff */
[----:B------:R-:W-:Y:S05]  /*8c30*/  BRA `(.L_x_26) ;  /* 0xffffff8c00987947 */ /* 0x000fea000383ffff */
.L_x_34:
[----:B-1----:R-:W-:-:S07]  /*8c40*/  MOV R0, UR33 ;  /* 0x0000002100007c02 */ /* 0x002fce0008000f00 */
.L_x_140:
[----:B-1----:R1:W2:Y:S02]  /*8c50*/  SYNCS.PHASECHK.TRANS64.TRYWAIT P0, [R0+URZ+0x20], R3 ;  /* 0x00002003000075a7 */ /* 0x0022a400080011ff */
[----:B--2---:R-:W-:Y:S05]  /*8c60*/  @!P0 NANOSLEEP.SYNCS 0x989680 ;  /* 0x009896800000895d */ /* 0x004fea0003900000 */
[----:B------:R-:W2:Y:S02]  /*8c70*/  @!P0 SYNCS.PHASECHK.TRANS64 P0, [R0+URZ+0x20], R3 ;  /* 0x00002003000085a7 */ /* 0x000ea400080010ff */
[----:B--2---:R-:W-:Y:S05]  /*8c80*/  @!P0 BRA `(.L_x_140) ;  /* 0xfffffffc00f08947 */ /* 0x004fea000383ffff */
[----:B------:R-:W-:Y:S05]  /*8c90*/  BRA `(.L_x_33) ;  /* 0xffffff9000887947 */ /* 0x000fea000383ffff */
.L_x_39:
[----:B-1----:R1:W2:Y:S02]  /*8ca0*/  SYNCS.PHASECHK.TRANS64.TRYWAIT P0, [R3+URZ+0x90], R0 ;  /* 0x00009000030075a7 */ /* 0x0022a400080011ff */
[----:B--2---:R-:W-:Y:S05]  /*8cb0*/  @!P0 NANOSLEEP.SYNCS 0x989680 ;  /* 0x009896800000895d */ /* 0x004fea0003900000 */
[----:B------:R-:W2:Y:S02]  /*8cc0*/  @!P0 SYNCS.PHASECHK.TRANS64 P0, [R3+URZ+0x90], R0 ;  /* 0x00009000030085a7 */ /* 0x000ea400080010ff */
[----:B--2---:R-:W-:Y:S05]  /*8cd0*/  @!P0 BRA `(.L_x_39) ;  /* 0xfffffffc00f08947 */ /* 0x004fea000383ffff */
[----:B------:R-:W-:Y:S05]  /*8ce0*/  BRA `(.L_x_141) ;  /* 0xffffff9400587947 */ /* 0x000fea000383ffff */
.L_x_43:
[----:B-1----:R-:W-:-:S07]  /*8cf0*/  MOV R0, UR4 ;  /* 0x0000000400007c02 */ /* 0x002fce0008000f00 */
.L_x_142:
[----:B-1----:R1:W2:Y:S02]  /*8d00*/  SYNCS.PHASECHK.TRANS64.TRYWAIT P0, [R0+URZ], R3 ;  /* 0x00000003000075a7 */ /* 0x0022a400080011ff */
[----:B--2---:R-:W-:Y:S05]  /*8d10*/  @!P0 NANOSLEEP.SYNCS 0x989680 ;  /* 0x009896800000895d */ /* 0x004fea0003900000 */
[----:B------:R-:W2:Y:S02]  /*8d20*/  @!P0 SYNCS.PHASECHK.TRANS64 P0, [R0+URZ], R3 ;  /* 0x00000003000085a7 */ /* 0x000ea400080010ff */
[----:B--2---:R-:W-:Y:S05]  /*8d30*/  @!P0 BRA `(.L_x_142) ;  /* 0xfffffffc00f08947 */ /* 0x004fea000383ffff */
[----:B------:R-:W-:Y:S05]  /*8d40*/  BRA `(.L_x_143) ;  /* 0xffffff9c00007947 */ /* 0x000fea000383ffff */
.L_x_44:
[----:B------:R-:W-:-:S07]  /*8d50*/  MOV R0, UR5 ;  /* 0x0000000500007c02 */ /* 0x000fce0008000f00 */
.L_x_144:
[----:B-1----:R1:W2:Y:S02]  /*8d60*/  SYNCS.PHASECHK.TRANS64.TRYWAIT P0, [R0+URZ], R3 ;  /* 0x00000003000075a7 */ /* 0x0022a400080011ff */
[----:B--2---:R-:W-:Y:S05]  /*8d70*/  @!P0 NANOSLEEP.SYNCS 0x989680 ;  /* 0x009896800000895d */ /* 0x004fea0003900000 */
[----:B------:R-:W2:Y:S02]  /*8d80*/  @!P0 SYNCS.PHASECHK.TRANS64 P0, [R0+URZ], R3 ;  /* 0x00000003000085a7 */ /* 0x000ea400080010ff */
[----:B--2---:R-:W-:Y:S05]  /*8d90*/  @!P0 BRA `(.L_x_144) ;  /* 0xfffffffc00f08947 */ /* 0x004fea000383ffff */
[----:B------:R-:W-:Y:S05]  /*8da0*/  BRA `(.L_x_145) ;  /* 0xffffff9c000c7947 */ /* 0x000fea000383ffff */
.L_x_45:
[----:B------:R-:W-:-:S07]  /*8db0*/  MOV R0, UR5 ;  /* 0x0000000500007c02 */ /* 0x000fce0008000f00 */
.L_x_146:
[----:B-1----:R1:W2:Y:S02]  /*8dc0*/  SYNCS.PHASECHK.TRANS64.TRYWAIT P0, [R0+URZ], R3 ;  /* 0x00000003000075a7 */ /* 0x0022a400080011ff */
[----:B--2---:R-:W-:Y:S05]  /*8dd0*/  @!P0 NANOSLEEP.SYNCS 0x989680 ;  /* 0x009896800000895d */ /* 0x004fea0003900000 */
[----:B------:R-:W2:Y:S02]  /*8de0*/  @!P0 SYNCS.PHASECHK.TRANS64 P0, [R0+URZ], R3 ;  /* 0x00000003000085a7 */ /* 0x000ea400080010ff */
[----:B--2---:R-:W-:Y:S05]  /*8df0*/  @!P0 BRA `(.L_x_146) ;  /* 0xfffffffc00f08947 */ /* 0x004fea000383ffff */
[----:B------:R-:W-:Y:S05]  /*8e00*/  BRA `(.L_x_147) ;  /* 0xffffff9c00187947 */ /* 0x000fea000383ffff */
.L_x_48:
[----:B-1----:R1:W2:Y:S02]  /*8e10*/  SYNCS.PHASECHK.TRANS64.TRYWAIT P0, [R2+URZ+0xf0], R5 ;  /* 0x0000f005020075a7 */ /* 0x0022a400080011ff */
[----:B--2---:R-:W-:Y:S05]  /*8e20*/  @!P0 NANOSLEEP.SYNCS 0x989680 ;  /* 0x009896800000895d */ /* 0x004fea0003900000 */
[----:B------:R-:W2:Y:S02]  /*8e30*/  @!P0 SYNCS.PHASECHK.TRANS64 P0, [R2+URZ+0xf0], R5 ;  /* 0x0000f005020085a7 */ /* 0x000ea400080010ff */
[----:B--2---:R-:W-:Y:S05]  /*8e40*/  @!P0 BRA `(.L_x_48) ;  /* 0xfffffffc00f08947 */ /* 0x004fea000383ffff */
[----:B------:R-:W-:Y:S05]  /*8e50*/  BRA `(.L_x_148) ;  /* 0xffffff9c00747947 */ /* 0x000fea000383ffff */
.L_x_49:
[----:B------:R-:W-:-:S07]  /*8e60*/  MOV R2, UR4 ;  /* 0x0000000400027c02 */ /* 0x000fce0008000f00 */
.L_x_149:
[----:B-1----:R1:W2:Y:S02]  /*8e70*/  SYNCS.PHASECHK.TRANS64.TRYWAIT P0, [R2+URZ+0xa0], R5 ;  /* 0x0000a005020075a7 */ /* 0x0022a400080011ff */
[----:B--2---:R-:W-:Y:S05]  /*8e80*/  @!P0 NANOSLEEP.SYNCS 0x989680 ;  /* 0x009896800000895d */ /* 0x004fea0003900000 */
[----:B------:R-:W2:Y:S02]  /*8e90*/  @!P0 SYNCS.PHASECHK.TRANS64 P0, [R2+URZ+0xa0], R5 ;  /* 0x0000a005020085a7 */ /* 0x000ea400080010ff */
[----:B--2---:R-:W-:Y:S05]  /*8ea0*/  @!P0 BRA `(.L_x_149) ;  /* 0xfffffffc00f08947 */ /* 0x004fea000383ffff */
[----:B------:R-:W-:Y:S05]  /*8eb0*/  BRA `(.L_x_150) ;  /* 0xffffff9c00847947 */ /* 0x000fea000383ffff */
.L_x_50:
[----:B-1----:R1:W2:Y:S02]  /*8ec0*/  SYNCS.PHASECHK.TRANS64.TRYWAIT P1, [R2+URZ+0x90], R5 ;  /* 0x00009005020075a7 */ /* 0x0022a400080211ff */
[----:B--2---:R-:W-:Y:S05]  /*8ed0*/  @!P1 NANOSLEEP.SYNCS 0x989680 ;  /* 0x009896800000995d */ /* 0x004fea0003900000 */
[----:B------:R-:W2:Y:S02]  /*8ee0*/  @!P1 SYNCS.PHASECHK.TRANS64 P1, [R2+URZ+0x90], R5 ;  /* 0x00009005020095a7 */ /* 0x000ea400080210ff */
[----:B--2---:R-:W-:Y:S05]  /*8ef0*/  @!P1 BRA `(.L_x_50) ;  /* 0xfffffffc00f09947 */ /* 0x004fea000383ffff */
[----:B------:R-:W-:Y:S05]  /*8f00*/  BRA `(.L_x_151) ;  /* 0xffffff9c00b47947 */ /* 0x000fea000383ffff */
.L_x_53:
[----:B------:R-:W-:-:S07]  /*8f10*/  MOV R0, UR4 ;  /* 0x0000000400007c02 */ /* 0x000fce0008000f00 */
.L_x_152:
[----:B-1----:R1:W2:Y:S02]  /*8f20*/  SYNCS.PHASECHK.TRANS64.TRYWAIT P0, [R0+URZ+0xa0], R3 ;  /* 0x0000a003000075a7 */ /* 0x0022a400080011ff */
[----:B--2---:R-:W-:Y:S05]  /*8f30*/  @!P0 NANOSLEEP.SYNCS 0x989680 ;  /* 0x009896800000895d */ /* 0x004fea0003900000 */
[----:B------:R-:W2:Y:S02]  /*8f40*/  @!P0 SYNCS.PHASECHK.TRANS64 P0, [R0+URZ+0xa0], R3 ;  /* 0x0000a003000085a7 */ /* 0x000ea400080010ff */
[----:B--2---:R-:W-:Y:S05]  /*8f50*/  @!P0 BRA `(.L_x_152) ;  /* 0xfffffffc00f08947 */ /* 0x004fea000383ffff */
[----:B------:R-:W-:Y:S05]  /*8f60*/  BRA `(.L_x_52) ;  /* 0xffffffa000087947 */ /* 0x000fea000383ffff */
.L_x_60:
[----:B-1----:R1:W2:Y:S02]  /*8f70*/  SYNCS.PHASECHK.TRANS64.TRYWAIT P1, [R0+URZ+0x90], R5 ;  /* 0x00009005000075a7 */ /* 0x0022a400080211ff */
[----:B--2---:R-:W-:Y:S05]  /*8f80*/  @!P1 NANOSLEEP.SYNCS 0x989680 ;  /* 0x009896800000995d */ /* 0x004fea0003900000 */
[----:B------:R-:W2:Y:S02]  /*8f90*/  @!P1 SYNCS.PHASECHK.TRANS64 P1, [R0+URZ+0x90], R5 ;  /* 0x00009005000095a7 */ /* 0x000ea400080210ff */
[----:B--2---:R-:W-:Y:S05]  /*8fa0*/  @!P1 BRA `(.L_x_60) ;  /* 0xfffffffc00f09947 */ /* 0x004fea000383ffff */
[----:B------:R-:W-:Y:S05]  /*8fb0*/  BRA `(.L_x_153) ;  /* 0xffffffa4009c7947 */ /* 0x000fea000383ffff */
.L_x_61:
[----:B------:R-:W-:-:S07]  /*8fc0*/  MOV R3, UR45 ;  /* 0x0000002d00037c02 */ /* 0x000fce0008000f00 */
.L_x_154:
[----:B-1----:R1:W2:Y:S02]  /*8fd0*/  SYNCS.PHASECHK.TRANS64.TRYWAIT P0, [R3+URZ+0xd0], R0 ;  /* 0x0000d000030075a7 */ /* 0x0022a400080011ff */
[----:B--2---:R-:W-:Y:S05]  /*8fe0*/  @!P0 NANOSLEEP.SYNCS 0x989680 ;  /* 0x009896800000895d */ /* 0x004fea0003900000 */
[----:B------:R-:W2:Y:S02]  /*8ff0*/  @!P0 SYNCS.PHASECHK.TRANS64 P0, [R3+URZ+0xd0], R0 ;  /* 0x0000d000030085a7 */ /* 0x000ea400080010ff */
[----:B--2---:R-:W-:Y:S05]  /*9000*/  @!P0 BRA `(.L_x_154) ;  /* 0xfffffffc00f08947 */ /* 0x004fea000383ffff */
[----:B------:R-:W-:Y:S05]  /*9010*/  BRA `(.L_x_155) ;  /* 0xffffffa400d47947 */ /* 0x000fea000383ffff */
.L_x_64:
[----:B------:R-:W-:Y:S07]  /*9020*/  MOV R0, UR7 ;  /* 0x0000000700007c02 */ /* 0x000fee0008000f00 */
.L_x_156:
[----:B-1----:R1:W2:Y:S02]  /*9030*/  SYNCS.PHASECHK.TRANS64.TRYWAIT P0, [R0+URZ], R3 ;  /* 0x00000003000075a7 */ /* 0x0022a400080011ff */
[----:B--2---:R-:W-:Y:S05]  /*9040*/  @!P0 NANOSLEEP.SYNCS 0x989680 ;  /* 0x009896800000895d */ /* 0x004fea0003900000 */
[----:B------:R-:W2:Y:S02]  /*9050*/  @!P0 SYNCS.PHASECHK.TRANS64 P0, [R0+URZ], R3 ;  /* 0x00000003000085a7 */ /* 0x000ea400080010ff */
[----:B--2---:R-:W-:Y:S05]  /*9060*/  @!P0 BRA `(.L_x_156) ;  /* 0xfffffffc00f08947 */ /* 0x004fea000383ffff */
[----:B------:R-:W-:Y:S05]  /*9070*/  BRA `(.L_x_63) ;  /* 0xffffffa400f07947 */ /* 0x000fea000383ffff */
.L_x_67:
[----:B------:R-:W-:-:S07]  /*9080*/  MOV R0, UR4 ;  /* 0x0000000400007c02 */ /* 0x000fce0008000f00 */
.L_x_157:
[----:B--2---:R2:W4:Y:S02]  /*9090*/  SYNCS.PHASECHK.TRANS64.TRYWAIT P0, [R0+URZ], R3 ;  /* 0x00000003000075a7 */ /* 0x00452400080011ff */
[----:B----4-:R-:W-:Y:S05]  /*90a0*/  @!P0 NANOSLEEP.SYNCS 0x989680 ;  /* 0x009896800000895d */ /* 0x010fea0003900000 */
[----:B------:R-:W4:Y:S02]  /*90b0*/  @!P0 SYNCS.PHASECHK.TRANS64 P0, [R0+URZ], R3 ;  /* 0x00000003000085a7 */ /* 0x000f2400080010ff */
[----:B----4-:R-:W-:Y:S05]  /*90c0*/  @!P0 BRA `(.L_x_157) ;  /* 0xfffffffc00f08947 */ /* 0x010fea000383ffff */
[----:B------:R-:W-:Y:S05]  /*90d0*/  BRA `(.L_x_158) ;  /* 0xffffffac001c7947 */ /* 0x000fea000383ffff */
.L_x_68:
[----:B------:R-:W-:-:S07]  /*90e0*/  MOV R0, UR5 ;  /* 0x0000000500007c02 */ /* 0x000fce0008000f00 */
.L_x_159:
[----:B-1----:R1:W2:Y:S02]  /*90f0*/  SYNCS.PHASECHK.TRANS64.TRYWAIT P0, [R0+URZ], R3 ;  /* 0x00000003000075a7 */ /* 0x0022a400080011ff */
[----:B--2---:R-:W-:Y:S05]  /*9100*/  @!P0 NANOSLEEP.SYNCS 0x989680 ;  /* 0x009896800000895d */ /* 0x004fea0003900000 */
[----:B------:R-:W2:Y:S02]  /*9110*/  @!P0 SYNCS.PHASECHK.TRANS64 P0, [R0+URZ], R3 ;  /* 0x00000003000085a7 */ /* 0x000ea400080010ff */
[----:B--2---:R-:W-:Y:S05]  /*9120*/  @!P0 BRA `(.L_x_159) ;  /* 0xfffffffc00f08947 */ /* 0x004fea000383ffff */
[----:B------:R-:W-:Y:S05]  /*9130*/  BRA `(.L_x_160) ;  /* 0xffffffac00287947 */ /* 0x000fea000383ffff */
.L_x_69:
[----:B------:R-:W-:-:S07]  /*9140*/  MOV R0, UR5 ;  /* 0x0000000500007c02 */ /* 0x000fce0008000f00 */
.L_x_161:
[----:B-1----:R1:W2:Y:S02]  /*9150*/  SYNCS.PHASECHK.TRANS64.TRYWAIT P0, [R0+URZ], R3 ;  /* 0x00000003000075a7 */ /* 0x0022a400080011ff */
[----:B--2---:R-:W-:Y:S05]  /*9160*/  @!P0 NANOSLEEP.SYNCS 0x989680 ;  /* 0x009896800000895d */ /* 0x004fea0003900000 */
[----:B------:R-:W2:Y:S02]  /*9170*/  @!P0 SYNCS.PHASECHK.TRANS64 P0, [R0+URZ], R3 ;  /* 0x00000003000085a7 */ /* 0x000ea400080010ff */
[----:B--2---:R-:W-:Y:S05]  /*9180*/  @!P0 BRA `(.L_x_161) ;  /* 0xfffffffc00f08947 */ /* 0x004fea000383ffff */
[----:B------:R-:W-:Y:S05]  /*9190*/  BRA `(.L_x_162) ;  /* 0xffffffac00347947 */ /* 0x000fea000383ffff */
.L_x_70:
[----:B------:R-:W-:-:S07]  /*91a0*/  MOV R0, UR4 ;  /* 0x0000000400007c02 */ /* 0x000fce0008000f00 */
.L_x_163:
[----:B-1----:R1:W2:Y:S02]  /*91b0*/  SYNCS.PHASECHK.TRANS64.TRYWAIT P0, [R0+URZ], R3 ;  /* 0x00000003000075a7 */ /* 0x0022a400080011ff */
[----:B--2---:R-:W-:Y:S05]  /*91c0*/  @!P0 NANOSLEEP.SYNCS 0x989680 ;  /* 0x009896800000895d */ /* 0x004fea0003900000 */
[----:B------:R-:W2:Y:S02]  /*91d0*/  @!P0 SYNCS.PHASECHK.TRANS64 P0, [R0+URZ], R3 ;  /* 0x00000003000085a7 */ /* 0x000ea400080010ff */
[----:B--2---:R-:W-:Y:S05]  /*91e0*/  @!P0 BRA `(.L_x_163) ;  /* 0xfffffffc00f08947 */ /* 0x004fea000383ffff */
[----:B------:R-:W-:Y:S05]  /*91f0*/  BRA `(.L_x_164) ;  /* 0xffffffac00407947 */ /* 0x000fea000383ffff */
.L_x_75:
[----:B--2---:R2:W3:Y:S02]  /*9200*/  SYNCS.PHASECHK.TRANS64.TRYWAIT P0, [R12+URZ+0x90], R9 ;  /* 0x000090090c0075a7 */ /* 0x0044e400080011ff */
[----:B---3--:R-:W-:Y:S05]  /*9210*/  @!P0 NANOSLEEP.SYNCS 0x989680 ;  /* 0x009896800000895d */ /* 0x008fea0003900000 */
[----:B------:R-:W3:Y:S02]  /*9220*/  @!P0 SYNCS.PHASECHK.TRANS64 P0, [R12+URZ+0x90], R9 ;  /* 0x000090090c0085a7 */ /* 0x000ee400080010ff */
[----:B---3--:R-:W-:Y:S05]  /*9230*/  @!P0 BRA `(.L_x_75) ;  /* 0xfffffffc00f08947 */ /* 0x008fea000383ffff */
[----:B------:R-:W-:Y:S05]  /*9240*/  BRA `(.L_x_165) ;  /* 0xffffffb000607947 */ /* 0x000fea000383ffff */
.L_x_78:
[----:B------:R-:W-:Y:S07]  /*9250*/  MOV R0, UR21 ;  /* 0x0000001500007c02 */ /* 0x000fee0008000f00 */
.L_x_166:
[----:B--2---:R2:W3:Y:S02]  /*9260*/  SYNCS.PHASECHK.TRANS64.TRYWAIT P2, [R0+URZ+0x88], R11 ;  /* 0x0000880b000075a7 */ /* 0x0044e400080411ff */
[----:B---3--:R-:W-:Y:S05]  /*9270*/  @!P2 NANOSLEEP.SYNCS 0x989680 ;  /* 0x009896800000a95d */ /* 0x008fea0003900000 */
[----:B------:R-:W3:Y:S02]  /*9280*/  @!P2 SYNCS.PHASECHK.TRANS64 P2, [R0+URZ+0x88], R11 ;  /* 0x0000880b0000a5a7 */ /* 0x000ee400080410ff */
[----:B---3--:R-:W-:Y:S05]  /*9290*/  @!P2 BRA `(.L_x_166) ;  /* 0xfffffffc00f0a947 */ /* 0x008fea000383ffff */
[----:B------:R-:W-:Y:S05]  /*92a0*/  BRA `(.L_x_77) ;  /* 0xffffffb400c87947 */ /* 0x000fea000383ffff */
.L_x_81:
[----:B--2---:R-:W-:Y:S07]  /*92b0*/  MOV R0, UR21 ;  /* 0x0000001500007c02 */ /* 0x004fee0008000f00 */
.L_x_167:
[----:B--2---:R2:W3:Y:S02]  /*92c0*/  SYNCS.PHASECHK.TRANS64.TRYWAIT P0, [R0+URZ+0x60], R9 ;  /* 0x00006009000075a7 */ /* 0x0044e400080011ff */
[----:B---3--:R-:W-:Y:S05]  /*92d0*/  @!P0 NANOSLEEP.SYNCS 0x989680 ;  /* 0x009896800000895d */ /* 0x008fea0003900000 */
[----:B------:R-:W3:Y:S02]  /*92e0*/  @!P0 SYNCS.PHASECHK.TRANS64 P0, [R0+URZ+0x60], R9 ;  /* 0x00006009000085a7 */ /* 0x000ee400080010ff */
[----:B---3--:R-:W-:Y:S05]  /*92f0*/  @!P0 BRA `(.L_x_167) ;  /* 0xfffffffc00f08947 */ /* 0x008fea000383ffff */
[----:B------:R-:W-:Y:S05]  /*9300*/  BRA `(.L_x_168) ;  /* 0xffffffb800247947 */ /* 0x000fea000383ffff */
.L_x_82:
[----:B------:R-:W-:Y:S07]  /*9310*/  MOV R0, UR21 ;  /* 0x0000001500007c02 */ /* 0x000fee0008000f00 */
.L_x_169:
[----:B--2---:R2:W3:Y:S02]  /*9320*/  SYNCS.PHASECHK.TRANS64.TRYWAIT P0, [R0+URZ+0x68], R9 ;  /* 0x00006809000075a7 */ /* 0x0044e400080011ff */
[----:B---3--:R-:W-:Y:S05]  /*9330*/  @!P0 NANOSLEEP.SYNCS 0x989680 ;  /* 0x009896800000895d */ /* 0x008fea0003900000 */
[----:B------:R-:W3:Y:S02]  /*9340*/  @!P0 SYNCS.PHASECHK.TRANS64 P0, [R0+URZ+0x68], R9 ;  /* 0x00006809000085a7 */ /* 0x000ee400080010ff */
[----:B---3--:R-:W-:Y:S05]  /*9350*/  @!P0 BRA `(.L_x_169) ;  /* 0xfffffffc00f08947 */ /* 0x008fea000383ffff */
[----:B------:R-:W-:Y:S05]  /*9360*/  BRA `(.L_x_170) ;  /* 0xffffffb800607947 */ /* 0x000fea000383ffff */
.L_x_83:
[----:B------:R-:W-:Y:S07]  /*9370*/  MOV R0, UR21 ;  /* 0x0000001500007c02 */ /* 0x000fee0008000f00 */
.L_x_171:
[----:B--2---:R2:W3:Y:S02]  /*9380*/  SYNCS.PHASECHK.TRANS64.TRYWAIT P0, [R0+URZ+0x70], R9 ;  /* 0x00007009000075a7 */ /* 0x0044e400080011ff */
[----:B---3--:R-:W-:Y:S05]  /*9390*/  @!P0 NANOSLEEP.SYNCS 0x989680 ;  /* 0x009896800000895d */ /* 0x008fea0003900000 */
[----:B------:R-:W3:Y:S02]  /*93a0*/  @!P0 SYNCS.PHASECHK.TRANS64 P0, [R0+URZ+0x70], R9 ;  /* 0x00007009000085a7 */ /* 0x000ee400080010ff */
[----:B---3--:R-:W-:Y:S05]  /*93b0*/  @!P0 BRA `(.L_x_171) ;  /* 0xfffffffc00f08947 */ /* 0x008fea000383ffff */
[----:B------:R-:W-:Y:S05]  /*93c0*/  BRA `(.L_x_172) ;  /* 0xffffffb800a87947 */ /* 0x000fea000383ffff */
.L_x_84:
[----:B------:R-:W-:Y:S07]  /*93d0*/  MOV R0, UR21 ;  /* 0x0000001500007c02 */ /* 0x000fee0008000f00 */
.L_x_173:
[----:B--2---:R2:W3:Y:S02]  /*93e0*/  SYNCS.PHASECHK.TRANS64.TRYWAIT P0, [R0+URZ+0x78], R9 ;  /* 0x00007809000075a7 */ /* 0x0044e400080011ff */
[----:B---3--:R-:W-:Y:S05]  /*93f0*/  @!P0 NANOSLEEP.SYNCS 0x989680 ;  /* 0x009896800000895d */ /* 0x008fea0003900000 */
[----:B------:R-:W3:Y:S02]  /*9400*/  @!P0 SYNCS.PHASECHK.TRANS64 P0, [R0+URZ+0x78], R9 ;  /* 0x00007809000085a7 */ /* 0x000ee400080010ff */
[----:B---3--:R-:W-:Y:S05]  /*9410*/  @!P0 BRA `(.L_x_173) ;  /* 0xfffffffc00f08947 */ /* 0x008fea000383ffff */
[----:B------:R-:W-:Y:S05]  /*9420*/  BRA `(.L_x_174) ;  /* 0xffffffb800ec7947 */ /* 0x000fea000383ffff */
.L_x_86:
[----:B------:R-:W-:-:S07]  /*9430*/  MOV R0, UR21 ;  /* 0x0000001500007c02 */ /* 0x000fce0008000f00 */
.L_x_175:
[----:B---3--:R3:W4:Y:S02]  /*9440*/  SYNCS.PHASECHK.TRANS64.TRYWAIT P0, [R0+URZ+0x60], R3 ;  /* 0x00006003000075a7 */ /* 0x00872400080011ff */
[----:B----4-:R-:W-:Y:S05]  /*9450*/  @!P0 NANOSLEEP.SYNCS 0x989680 ;  /* 0x009896800000895d */ /* 0x010fea0003900000 */
[----:B------:R-:W4:Y:S02]  /*9460*/  @!P0 SYNCS.PHASECHK.TRANS64 P0, [R0+URZ+0x60], R3 ;  /* 0x00006003000085a7 */ /* 0x000f2400080010ff */
[----:B----4-:R-:W-:Y:S05]  /*9470*/  @!P0 BRA `(.L_x_175) ;  /* 0xfffffffc00f08947 */ /* 0x010fea000383ffff */
[----:B------:R-:W-:Y:S05]  /*9480*/  BRA `(.L_x_176) ;  /* 0xffffffbc00607947 */ /* 0x000fea000383ffff */
.L_x_87:
[----:B---3--:R-:W-:-:S07]  /*9490*/  MOV R0, UR21 ;  /* 0x0000001500007c02 */ /* 0x008fce0008000f00 */
.L_x_177:
[----:B---3--:R3:W4:Y:S02]  /*94a0*/  SYNCS.PHASECHK.TRANS64.TRYWAIT P0, [R0+URZ+0x68], R3 ;  /* 0x00006803000075a7 */ /* 0x00872400080011ff */
[----:B----4-:R-:W-:Y:S05]  /*94b0*/  @!P0 NANOSLEEP.SYNCS 0x989680 ;  /* 0x009896800000895d */ /* 0x010fea0003900000 */
[----:B------:R-:W4:Y:S02]  /*94c0*/  @!P0 SYNCS.PHASECHK.TRANS64 P0, [R0+URZ+0x68], R3 ;  /* 0x00006803000085a7 */ /* 0x000f2400080010ff */
[----:B----4-:R-:W-:Y:S05]  /*94d0*/  @!P0 BRA `(.L_x_177) ;  /* 0xfffffffc00f08947 */ /* 0x010fea000383ffff */
[----:B------:R-:W-:Y:S05]  /*94e0*/  BRA `(.L_x_178) ;  /* 0xffffffbc00507947 */ /* 0x000fea000383ffff */
.L_x_88:
[----:B---3--:R-:W-:-:S07]  /*94f0*/  MOV R0, UR21 ;  /* 0x0000001500007c02 */ /* 0x008fce0008000f00 */
.L_x_179:
[----:B---3--:R3:W4:Y:S02]  /*9500*/  SYNCS.PHASECHK.TRANS64.TRYWAIT P0, [R0+URZ+0x70], R3 ;  /* 0x00007003000075a7 */ /* 0x00872400080011ff */
[----:B----4-:R-:W-:Y:S05]  /*9510*/  @!P0 NANOSLEEP.SYNCS 0x989680 ;  /* 0x009896800000895d */ /* 0x010fea0003900000 */
[----:B------:R-:W4:Y:S02]  /*9520*/  @!P0 SYNCS.PHASECHK.TRANS64 P0, [R0+URZ+0x70], R3 ;  /* 0x00007003000085a7 */ /* 0x000f2400080010ff */
[----:B----4-:R-:W-:Y:S05]  /*9530*/  @!P0 BRA `(.L_x_179) ;  /* 0xfffffffc00f08947 */ /* 0x010fea000383ffff */
[----:B------:R-:W-:Y:S05]  /*9540*/  BRA `(.L_x_180) ;  /* 0xffffffbc00407947 */ /* 0x000fea000383ffff */
.L_x_90:
[----:B-1----:R1:W2:Y:S02]  /*9550*/  SYNCS.PHASECHK.TRANS64.TRYWAIT P0, [R3+URZ+0x90], R0 ;  /* 0x00009000030075a7 */ /* 0x0022a400080011ff */
[----:B--2---:R-:W-:Y:S05]  /*9560*/  @!P0 NANOSLEEP.SYNCS 0x989680 ;  /* 0x009896800000895d */ /* 0x004fea0003900000 */
[----:B------:R-:W2:Y:S02]  /*9570*/  @!P0 SYNCS.PHASECHK.TRANS64 P0, [R3+URZ+0x90], R0 ;  /* 0x00009000030085a7 */ /* 0x000ea400080010ff */
[----:B--2---:R-:W-:Y:S05]  /*9580*/  @!P0 BRA `(.L_x_90) ;  /* 0xfffffffc00f08947 */ /* 0x004fea000383ffff */
[----:B------:R-:W-:Y:S05]  /*9590*/  BRA `(.L_x_181) ;  /* 0xffffffc000007947 */ /* 0x000fea000383ffff */
.L_x_101:
[----:B-1----:R-:W-:Y:S04]  /*95a0*/  MOV R2, UR44 ;  /* 0x0000002c00027c02 */ /* 0x002fe80008000f00 */
[----:B------:R1:W2:Y:S03]  /*95b0*/  SYNCS.PHASECHK.TRANS64.TRYWAIT P1, [R2+URZ+0x40], R3 ;  /* 0x00004003020075a7 */ /* 0x0002a600080211ff */
[----:B--2---:R-:W-:Y:S05]  /*95c0*/  @!P1 NANOSLEEP.SYNCS 0x989680 ;  /* 0x009896800000995d */ /* 0x004fea0003900000 */
[----:B------:R-:W2:Y:S02]  /*95d0*/  @!P1 SYNCS.PHASECHK.TRANS64 P1, [R2+URZ+0x40], R3 ;  /* 0x00004003020095a7 */ /* 0x000ea400080210ff */
[----:B--2---:R-:W-:Y:S05]  /*95e0*/  @!P1 BRA `(.L_x_101) ;  /* 0xfffffffc00ec9947 */ /* 0x004fea000383ffff */
[----:B------:R-:W-:Y:S05]  /*95f0*/  BRA `(.L_x_100) ;  /* 0xffffffcc00707947 */ /* 0x000fea000383ffff */
.L_x_103:
[----:B-1----:R1:W4:Y:S02]  /*9600*/  SYNCS.PHASECHK.TRANS64.TRYWAIT P0, [R75+URZ+0xb0], R0 ;  /* 0x0000b0004b0075a7 */ /* 0x00232400080011ff */
[----:B----4-:R-:W-:Y:S05]  /*9610*/  @!P0 NANOSLEEP.SYNCS 0x989680 ;  /* 0x009896800000895d */ /* 0x010fea0003900000 */
[----:B------:R-:W4:Y:S02]  /*9620*/  @!P0 SYNCS.PHASECHK.TRANS64 P0, [R75+URZ+0xb0], R0 ;  /* 0x0000b0004b0085a7 */ /* 0x000f2400080010ff */
[----:B----4-:R-:W-:Y:S05]  /*9630*/  @!P0 BRA `(.L_x_103) ;  /* 0xfffffffc00f08947 */ /* 0x010fea000383ffff */
[----:B------:R-:W-:Y:S05]  /*9640*/  BRA `(.L_x_102) ;  /* 0xffffffcc00987947 */ /* 0x000fea000383ffff */
.L_x_112:
[----:B-1----:R1:W3:Y:S02]  /*9650*/  SYNCS.PHASECHK.TRANS64.TRYWAIT P0, [R3+URZ+0x40], R0 ;  /* 0x00004000030075a7 */ /* 0x0022e400080011ff */
[----:B---3--:R-:W-:Y:S05]  /*9660*/  @!P0 NANOSLEEP.SYNCS 0x989680 ;  /* 0x009896800000895d */ /* 0x008fea0003900000 */
[----:B------:R-:W3:Y:S02]  /*9670*/  @!P0 SYNCS.PHASECHK.TRANS64 P0, [R3+URZ+0x40], R0 ;  /* 0x00004000030085a7 */ /* 0x000ee400080010ff */
[----:B---3--:R-:W-:Y:S05]  /*9680*/  @!P0 BRA `(.L_x_112) ;  /* 0xfffffffc00f08947 */ /* 0x008fea000383ffff */
[----:B------:R-:W-:Y:S05]  /*9690*/  BRA `(.L_x_111) ;  /* 0xffffffd400b47947 */ /* 0x000fea000383ffff */
.L_x_120:
[----:B-1----:R1:W3:Y:S02]  /*96a0*/  SYNCS.PHASECHK.TRANS64.TRYWAIT P0, [R0+URZ+0x40], R7 ;  /* 0x00004007000075a7 */ /* 0x0022e400080011ff */
[----:B---3--:R-:W-:Y:S05]  /*96b0*/  @!P0 NANOSLEEP.SYNCS 0x989680 ;  /* 0x009896800000895d */ /* 0x008fea0003900000 */
[----:B------:R-:W3:Y:S02]  /*96c0*/  @!P0 SYNCS.PHASECHK.TRANS64 P0, [R0+URZ+0x40], R7 ;  /* 0x00004007000085a7 */ /* 0x000ee400080010ff */
[----:B---3--:R-:W-:Y:S05]  /*96d0*/  @!P0 BRA `(.L_x_120) ;  /* 0xfffffffc00f08947 */ /* 0x008fea000383ffff */
[----:B------:R-:W-:Y:S05]  /*96e0*/  BRA `(.L_x_119) ;  /* 0xffffffdc00f87947 */ /* 0x000fea000383ffff */
.L_x_128:
[----:B-1----:R1:W3:Y:S02]  /*96f0*/  SYNCS.PHASECHK.TRANS64.TRYWAIT P0, [R0+URZ+0x40], R5 ;  /* 0x00004005000075a7 */ /* 0x0022e400080011ff */
[----:B---3--:R-:W-:Y:S05]  /*9700*/  @!P0 NANOSLEEP.SYNCS 0x989680 ;  /* 0x009896800000895d */ /* 0x008fea0003900000 */
[----:B------:R-:W3:Y:S02]  /*9710*/  @!P0 SYNCS.PHASECHK.TRANS64 P0, [R0+URZ+0x40], R5 ;  /* 0x00004005000085a7 */ /* 0x000ee400080010ff */
[----:B---3--:R-:W-:Y:S05]  /*9720*/  @!P0 BRA `(.L_x_128) ;  /* 0xfffffffc00f08947 */ /* 0x008fea000383ffff */
[----:B------:R-:W-:Y:S05]  /*9730*/  BRA `(.L_x_127) ;  /* 0xffffffe8003c7947 */ /* 0x000fea000383ffff */
        .weak           $__internal_0_$__cuda_sm10x_tcgen05_guardrail_trap_col_being_dealloced_not_returned_by_alloc
        .type           $__internal_0_$__cuda_sm10x_tcgen05_guardrail_trap_col_being_dealloced_not_returned_by_alloc,@function
        .size           $__internal_0_$__cuda_sm10x_tcgen05_guardrail_trap_col_being_dealloced_not_returned_by_alloc,($__internal_1_$__cuda_sm10x_tcgen05_guardrail_trap_phase_invalid_during_alloc - $__internal_0_$__cuda_sm10x_tcgen05_guardrail_trap_col_being_dealloced_not_returned_by_alloc)
$__internal_0_$__cuda_sm10x_tcgen05_guardrail_trap_col_being_dealloced_not_returned_by_alloc:
[----:B------:R-:W-:Y:S05]  /*9740*/  BPT.TRAP 0x1 ;  /* 0x000000040000795c */ /* 0x000fea0000300000 */
[----:B------:R-:W-:-:S04]  /*9750*/  HFMA2 R3, -RZ, RZ, 0, 0 ;  /* 0x00000000ff037431 */ /* 0x000fc800000001ff */
[----:B------:R-:W-:Y:S05]  /*9760*/  RET.REL.NODEC R2 `(_ZN7cutlass13device_kernelINS_4gemm6kernel13GemmUniversalIN4cute5tupleIJiiiiEEENS1_10collective13CollectiveMmaINS1_35MainloopSm100TmaUmmaWarpSpecializedILi4ELi2ELi4ENS5_IJNS4_1CILi1EEENSA_ILi4EEESB_EEEEENS5_IJNSA_ILi128EEENSA_ILi64EEESG_EEENS_10tfloat32_tENS5_IJlSB_lEEESI_SJ_NS4_8TiledMMAINS4_8MMA_AtomIJNS4_17SM100_MMA_TF32_SSISI_SI_fLi128ELi64ELNS4_4UMMA5MajorE0ELSO_0ELNSN_7ScaleInE0ELSP_0EEEEEENS4_6LayoutINS5_IJSB_SB_SB_EEENS5_IJNSA_ILi0EEESU_SU_EEEEENS5_IJNS4_10UnderscoreESX_SX_EEEEENS4_23SM90_TMA_LOAD_MULTICASTENS4_14ComposedLayoutINS4_7SwizzleILi3ELi4ELi3EEENS4_18smem_ptr_flag_bitsILi32EEENSS_INS5_IJNSA_ILi8EEENSA_ILi32EEEEEENS5_IJS17_SB_EEEEEEEvNS4_8identityENS4_13SM90_TMA_LOADES1B_vS1C_EENS_8epilogue10collective18CollectiveEpilogueINS1F_23Sm100TmaWarpSpecializedILi4ELi2ELi16ELb1ELb0EEEJSH_NS5_IJNSS_ISF_SB_EENSS_INSA_ILi16EEESB_EEEEESI_SJ_SI_SJ_NS1F_6fusion15FusionCallbacksIS1J_NS1O_17LinearCombinationISI_fSI_fLNS_15FloatRoundStyleE2EEESH_S1N_JEEENS4_5SM1004TMEM4LOAD26SM100_TMEM_LOAD_32dp32b16xES1D_NS11_INS12_ILi2ELi4ELi3EEES15_NSS_INS5_IJS16_S1L_EEENS5_IJS1L_SB_EEEEEEENS4_39AutoVectorizingCopyWithAssumedAlignmentILi128EEENS4_14SM90_TMA_STOREES22_S24_S24_EEEvvEEEEvNT_6ParamsE) ;  /* 0xffffff6802247950 */ /* 0x000fea0003c3ffff */
        .weak           $__internal_1_$__cuda_sm10x_tcgen05_guardrail_trap_phase_invalid_during_alloc
        .type           $__internal_1_$__cuda_sm10x_tcgen05_guardrail_trap_phase_invalid_during_alloc,@function
        .size           $__internal_1_$__cuda_sm10x_tcgen05_guardrail_trap_phase_invalid_during_alloc,($__internal_2_$__cuda_sm10x_tcgen05_guardrail_trap_unallocated_columns_being_dealloced - $__internal_1_$__cuda_sm10x_tcgen05_guardrail_trap_phase_invalid_during_alloc)
$__internal_1_$__cuda_sm10x_tcgen05_guardrail_trap_phase_invalid_during_alloc:
[----:B------:R-:W-:Y:S05]  /*9770*/  BPT.TRAP 0x1 ;  /* 0x000000040000795c */ /* 0x000fea0000300000 */
[----:B------:R-:W-:-:S04]  /*9780*/  MOV R5, 0x0 ;  /* 0x0000000000057802 */ /* 0x000fc80000000f00 */
[----:B------:R-:W-:Y:S05]  /*9790*/  RET.REL.NODEC R4 `(_ZN7cutlass13device_kernelINS_4gemm6kernel13GemmUniversalIN4cute5tupleIJiiiiEEENS1_10collective13CollectiveMmaINS1_35MainloopSm100TmaUmmaWarpSpecializedILi4ELi2ELi4ENS5_IJNS4_1CILi1EEENSA_ILi4EEESB_EEEEENS5_IJNSA_ILi128EEENSA_ILi64EEESG_EEENS_10tfloat32_tENS5_IJlSB_lEEESI_SJ_NS4_8TiledMMAINS4_8MMA_AtomIJNS4_17SM100_MMA_TF32_SSISI_SI_fLi128ELi64ELNS4_4UMMA5MajorE0ELSO_0ELNSN_7ScaleInE0ELSP_0EEEEEENS4_6LayoutINS5_IJSB_SB_SB_EEENS5_IJNSA_ILi0EEESU_SU_EEEEENS5_IJNS4_10UnderscoreESX_SX_EEEEENS4_23SM90_TMA_LOAD_MULTICASTENS4_14ComposedLayoutINS4_7SwizzleILi3ELi4ELi3EEENS4_18smem_ptr_flag_bitsILi32EEENSS_INS5_IJNSA_ILi8EEENSA_ILi32EEEEEENS5_IJS17_SB_EEEEEEEvNS4_8identityENS4_13SM90_TMA_LOADES1B_vS1C_EENS_8epilogue10collective18CollectiveEpilogueINS1F_23Sm100TmaWarpSpecializedILi4ELi2ELi16ELb1ELb0EEEJSH_NS5_IJNSS_ISF_SB_EENSS_INSA_ILi16EEESB_EEEEESI_SJ_SI_SJ_NS1F_6fusion15FusionCallbacksIS1J_NS1O_17LinearCombinationISI_fSI_fLNS_15FloatRoundStyleE2EEESH_S1N_JEEENS4_5SM1004TMEM4LOAD26SM100_TMEM_LOAD_32dp32b16xES1D_NS11_INS12_ILi2ELi4ELi3EEES15_NSS_INS5_IJS16_S1L_EEENS5_IJS1L_SB_EEEEEEENS4_39AutoVectorizingCopyWithAssumedAlignmentILi128EEENS4_14SM90_TMA_STOREES22_S24_S24_EEEvvEEEEvNT_6ParamsE) ;  /* 0xffffff6804187950 */ /* 0x000fea0003c3ffff */
        .weak           $__internal_2_$__cuda_sm10x_tcgen05_guardrail_trap_unallocated_columns_being_dealloced
        .type           $__internal_2_$__cuda_sm10x_tcgen05_guardrail_trap_unallocated_columns_being_dealloced,@function
        .size           $__internal_2_$__cuda_sm10x_tcgen05_guardrail_trap_unallocated_columns_being_dealloced,(.L_x_183 - $__internal_2_$__cuda_sm10x_tcgen05_guardrail_trap_unallocated_columns_being_dealloced)
$__internal_2_$__cuda_sm10x_tcgen05_guardrail_trap_unallocated_columns_being_dealloced:
[----:B------:R-:W-:Y:S05]  /*97a0*/  BPT.TRAP 0x1 ;  /* 0x000000040000795c */ /* 0x000fea0000300000 */
[----:B------:R-:W-:-:S04]  /*97b0*/  HFMA2 R3, -RZ, RZ, 0, 0 ;  /* 0x00000000ff037431 */ /* 0x000fc800000001ff */
[----:B------:R-:W-:Y:S05]  /*97c0*/  RET.REL.NODEC R2 `(_ZN7cutlass13device_kernelINS_4gemm6kernel13GemmUniversalIN4cute5tupleIJiiiiEEENS1_10collective13CollectiveMmaINS1_35MainloopSm100TmaUmmaWarpSpecializedILi4ELi2ELi4ENS5_IJNS4_1CILi1EEENSA_ILi4EEESB_EEEEENS5_IJNSA_ILi128EEENSA_ILi64EEESG_EEENS_10tfloat32_tENS5_IJlSB_lEEESI_SJ_NS4_8TiledMMAINS4_8MMA_AtomIJNS4_17SM100_MMA_TF32_SSISI_SI_fLi128ELi64ELNS4_4UMMA5MajorE0ELSO_0ELNSN_7ScaleInE0ELSP_0EEEEEENS4_6LayoutINS5_IJSB_SB_SB_EEENS5_IJNSA_ILi0EEESU_SU_EEEEENS5_IJNS4_10UnderscoreESX_SX_EEEEENS4_23SM90_TMA_LOAD_MULTICASTENS4_14ComposedLayoutINS4_7SwizzleILi3ELi4ELi3EEENS4_18smem_ptr_flag_bitsILi32EEENSS_INS5_IJNSA_ILi8EEENSA_ILi32EEEEEENS5_IJS17_SB_EEEEEEEvNS4_8identityENS4_13SM90_TMA_LOADES1B_vS1C_EENS_8epilogue10collective18CollectiveEpilogueINS1F_23Sm100TmaWarpSpecializedILi4ELi2ELi16ELb1ELb0EEEJSH_NS5_IJNSS_ISF_SB_EENSS_INSA_ILi16EEESB_EEEEESI_SJ_SI_SJ_NS1F_6fusion15FusionCallbacksIS1J_NS1O_17LinearCombinationISI_fSI_fLNS_15FloatRoundStyleE2EEESH_S1N_JEEENS4_5SM1004TMEM4LOAD26SM100_TMEM_LOAD_32dp32b16xES1D_NS11_INS12_ILi2ELi4ELi3EEES15_NSS_INS5_IJS16_S1L_EEENS5_IJS1L_SB_EEEEEEENS4_39AutoVectorizingCopyWithAssumedAlignmentILi128EEENS4_14SM90_TMA_STOREES22_S24_S24_EEEvvEEEEvNT_6ParamsE) ;  /* 0xffffff68020c7950 */ /* 0x000fea0003c3ffff */
.L_x_182:
[----:B------:R-:W-:-:S00]  /*97d0*/  BRA `(.L_x_182) ;  /* 0xfffffffc00fc7947 */ /* 0x000fc0000383ffff */
[----:B------:R-:W-:-:S00]  /*97e0*/  NOP ;  /* 0x0000000000007918 */ /* 0x000fc00000000000 */
        /* <DEDUP_REMOVED lines=9> */
.L_x_183:


//--------------------- .nv.global.init           --------------------------
	.section	.nv.global.init,"aw",@progbits
.nv.global.init:
	.type		$str$27,@object
	.size		$str$27,($str$28 - $str$27)
$str$27:
        /*0000*/ 	.byte	0x28, 0x61, 0x64, 0x64, 0x72, 0x65, 0x73, 0x73, 0x20, 0x26, 0x20, 0x6d, 0x61, 0x73, 0x6b, 0x29
        /*0010*/ 	.byte	0x20, 0x3d, 0x3d, 0x20, 0x30, 0x00
	.type		$str$28,@object
	.size		$str$28,($str$26 - $str$28)
$str$28:
        /*0016*/ 	.byte	0x2f, 0x74, 0x6d, 0x70, 0x2f, 0x63, 0x75, 0x74, 0x6c, 0x61, 0x73, 0x73, 0x5f, 0x73, 0x77, 0x65
        /*0026*/ 	.byte	0x65, 0x70, 0x5f, 0x73, 0x72, 0x63, 0x2f, 0x69, 0x6e, 0x63, 0x6c, 0x75, 0x64, 0x65, 0x2f, 0x63
        /*0036*/ 	.byte	0x75, 0x74, 0x65, 0x2f, 0x70, 0x6f, 0x69, 0x6e, 0x74, 0x65, 0x72, 0x5f, 0x66, 0x6c, 0x61, 0x67
        /*0046*/ 	.byte	0x67, 0x65, 0x64, 0x2e, 0x68, 0x70, 0x70, 0x00
	.type		$str$26,@object
	.size		$str$26,($str$25 - $str$26)
$str$26:
        /*004e*/ 	.byte	0x2f, 0x74, 0x6d, 0x70, 0x2f, 0x63, 0x75, 0x74, 0x6c, 0x61, 0x73, 0x73, 0x5f, 0x73, 0x77, 0x65
        /*005e*/ 	.byte	0x65, 0x70, 0x5f, 0x73, 0x72, 0x63, 0x2f, 0x69, 0x6e, 0x63, 0x6c, 0x75, 0x64, 0x65, 0x2f, 0x63
        /*006e*/ 	.byte	0x75, 0x74, 0x65, 0x2f, 0x61, 0x74, 0x6f, 0x6d, 0x2f, 0x63, 0x6f, 0x70, 0x79, 0x5f, 0x74, 0x72
        /*007e*/ 	.byte	0x61, 0x69, 0x74, 0x73, 0x5f, 0x73, 0x6d, 0x31, 0x30, 0x30, 0x2e, 0x68, 0x70, 0x70, 0x00
	.type		$str$25,@object
	.size		$str$25,(__unnamed_1 - $str$25)
$str$25:
        /*008d*/ 	.byte	0x28, 0x28, 0x75, 0x69, 0x6e, 0x74, 0x33, 0x32, 0x5f, 0x74, 0x28, 0x74, 0x68, 0x72, 0x65, 0x61
        /*009d*/ 	.byte	0x64, 0x49, 0x64, 0x78, 0x2e, 0x78, 0x29, 0x20, 0x2f, 0x20, 0x33, 0x32, 0x29, 0x20, 0x25, 0x20
        /*00ad*/ 	.byte	0x34, 0x29, 0x20, 0x3d, 0x3d, 0x20, 0x28, 0x28, 0x28, 0x74, 0x6d, 0x65, 0x6d, 0x5f, 0x61, 0x64
        /*00bd*/ 	.byte	0x64, 0x72, 0x20, 0x3e, 0x3e, 0x20, 0x31, 0x36, 0x29, 0x20, 0x2f, 0x20, 0x33, 0x32, 0x29, 0x20
        /*00cd*/ 	.byte	0x25, 0x20, 0x34, 0x29, 0x00
	.type		__unnamed_1,@object
	.size		__unnamed_1,(__unnamed_2 - __unnamed_1)
__unnamed_1:
        /*00d2*/ 	.byte	0x61, 0x75, 0x74, 0x6f, 0x20, 0x63, 0x75, 0x74, 0x65, 0x3a, 0x3a, 0x61, 0x73, 0x5f, 0x70, 0x6f
        /* <DEDUP_REMOVED lines=24> */
        /*0262*/ 	.byte	0x32, 0x30, 0x34, 0x38, 0x3e, 0x3e, 0x3e, 0x3e, 0x5d, 0x00
	.type		__unnamed_2,@object
	.size		__unnamed_2,(.L_2 - __unnamed_2)
__unnamed_2:
        /* <DEDUP_REMOVED lines=42> */
        /*050c*/ 	.byte	0x3e, 0x5d, 0x00
.L_2:


//--------------------- .nv.shared._ZN7cutlass13device_kernelINS_4gemm6kernel13GemmUniversalIN4cute5tupleIJiiiiEEENS1_10collective13CollectiveMmaINS1_35MainloopSm100TmaUmmaWarpSpecializedILi4ELi2ELi4ENS5_IJNS4_1CILi1EEENSA_ILi4EEESB_EEEEENS5_IJNSA_ILi128EEENSA_ILi64EEESG_EEENS_10tfloat32_tENS5_IJlSB_lEEESI_SJ_NS4_8TiledMMAINS4_8MMA_AtomIJNS4_17SM100_MMA_TF32_SSISI_SI_fLi128ELi64ELNS4_4UMMA5MajorE0ELSO_0ELNSN_7ScaleInE0ELSP_0EEEEEENS4_6LayoutINS5_IJSB_SB_SB_EEENS5_IJNSA_ILi0EEESU_SU_EEEEENS5_IJNS4_10UnderscoreESX_SX_EEEEENS4_23SM90_TMA_LOAD_MULTICASTENS4_14ComposedLayoutINS4_7SwizzleILi3ELi4ELi3EEENS4_18smem_ptr_flag_bitsILi32EEENSS_INS5_IJNSA_ILi8EEENSA_ILi32EEEEEENS5_IJS17_SB_EEEEEEEvNS4_8identityENS4_13SM90_TMA_LOADES1B_vS1C_EENS_8epilogue10collective18CollectiveEpilogueINS1F_23Sm100TmaWarpSpecializedILi4ELi2ELi16ELb1ELb0EEEJSH_NS5_IJNSS_ISF_SB_EENSS_INSA_ILi16EEESB_EEEEESI_SJ_SI_SJ_NS1F_6fusion15FusionCallbacksIS1J_NS1O_17LinearCombinationISI_fSI_fLNS_15FloatRoundStyleE2EEESH_S1N_JEEENS4_5SM1004TMEM4LOAD26SM100_TMEM_LOAD_32dp32b16xES1D_NS11_INS12_ILi2ELi4ELi3EEES15_NSS_INS5_IJS16_S1L_EEENS5_IJS1L_SB_EEEEEEENS4_39AutoVectorizingCopyWithAssumedAlignmentILi128EEENS4_14SM90_TMA_STOREES22_S24_S24_EEEvvEEEEvNT_6ParamsE --------------------------
	.section	.nv.shared._ZN7cutlass13device_kernelINS_4gemm6kernel13GemmUniversalIN4cute5tupleIJiiiiEEENS1_10collective13CollectiveMmaINS1_35MainloopSm100TmaUmmaWarpSpecializedILi4ELi2ELi4ENS5_IJNS4_1CILi1EEENSA_ILi4EEESB_EEEEENS5_IJNSA_ILi128EEENSA_ILi64EEESG_EEENS_10tfloat32_tENS5_IJlSB_lEEESI_SJ_NS4_8TiledMMAINS4_8MMA_AtomIJNS4_17SM100_MMA_TF32_SSISI_SI_fLi128ELi64ELNS4_4UMMA5MajorE0ELSO_0ELNSN_7ScaleInE0ELSP_0EEEEEENS4_6LayoutINS5_IJSB_SB_SB_EEENS5_IJNSA_ILi0EEESU_SU_EEEEENS5_IJNS4_10UnderscoreESX_SX_EEEEENS4_23SM90_TMA_LOAD_MULTICASTENS4_14ComposedLayoutINS4_7SwizzleILi3ELi4ELi3EEENS4_18smem_ptr_flag_bitsILi32EEENSS_INS5_IJNSA_ILi8EEENSA_ILi32EEEEEENS5_IJS17_SB_EEEEEEEvNS4_8identityENS4_13SM90_TMA_LOADES1B_vS1C_EENS_8epilogue10collective18CollectiveEpilogueINS1F_23Sm100TmaWarpSpecializedILi4ELi2ELi16ELb1ELb0EEEJSH_NS5_IJNSS_ISF_SB_EENSS_INSA_ILi16EEESB_EEEEESI_SJ_SI_SJ_NS1F_6fusion15FusionCallbacksIS1J_NS1O_17LinearCombinationISI_fSI_fLNS_15FloatRoundStyleE2EEESH_S1N_JEEENS4_5SM1004TMEM4LOAD26SM100_TMEM_LOAD_32dp32b16xES1D_NS11_INS12_ILi2ELi4ELi3EEES15_NSS_INS5_IJS16_S1L_EEENS5_IJS1L_SB_EEEEEEENS4_39AutoVectorizingCopyWithAssumedAlignmentILi128EEENS4_14SM90_TMA_STOREES22_S24_S24_EEEvvEEEEvNT_6ParamsE,"aw",@nobits
	.sectionflags	@""
	.align	16
	.zero		1024


//--------------------- .nv.shared.reserved.0     --------------------------
	.section	.nv.shared.reserved.0,"aw",@nobits
	.weak		__nv_reservedSMEM_offset_0_alias
	.size		__nv_reservedSMEM_offset_0_alias, 0, 64
	.other		__nv_reservedSMEM_offset_0_alias,@"STO_CUDA_RESERVED_SHARED STV_DEFAULT"
__nv_reservedSMEM_offset_0_alias:
	.zero		0
.nv.shared.reserved.0:
	.zero		64
	.weak		__nv_reservedSMEM_tcgen05_partition
	.type		__nv_reservedSMEM_tcgen05_partition,@object
	.size		__nv_reservedSMEM_tcgen05_partition,(.L_0 - __nv_reservedSMEM_tcgen05_partition)
__nv_reservedSMEM_tcgen05_partition:
	.zero		32
.L_0:


//--------------------- .nv.global                --------------------------
	.section	.nv.global,"aw",@nobits
.nv.global:
	.type		_ZN40_INTERNAL_9093c590_4_k_cu_538c5d8b_227664cute1_E,@object
	.size		_ZN40_INTERNAL_9093c590_4_k_cu_538c5d8b_227664cute1_E,(_ZN40_INTERNAL_9093c590_4_k_cu_538c5d8b_227664cuda3std3__45__cpo6cbeginE - _ZN40_INTERNAL_9093c590_4_k_cu_538c5d8b_227664cute1_E)
_ZN40_INTERNAL_9093c590_4_k_cu_538c5d8b_227664cute1_E:
	.zero		1
	.type		_ZN40_INTERNAL_9093c590_4_k_cu_538c5d8b_227664cuda3std3__45__cpo6cbeginE,@object
	.size		_ZN40_INTERNAL_9093c590_4_k_cu_538c5d8b_227664cuda3std3__45__cpo6cbeginE,(_ZN40_INTERNAL_9093c590_4_k_cu_538c5d8b_227664cuda3std3__48in_placeE - _ZN40_INTERNAL_9093c590_4_k_cu_538c5d8b_227664cuda3std3__45__cpo6cbeginE)
_ZN40_INTERNAL_9093c590_4_k_cu_538c5d8b_227664cuda3std3__45__cpo6cbeginE:
	.zero		1
	.type		_ZN40_INTERNAL_9093c590_4_k_cu_538c5d8b_227664cuda3std3__48in_placeE,@object
	.size		_ZN40_INTERNAL_9093c590_4_k_cu_538c5d8b_227664cuda3std3__48in_placeE,(_ZN40_INTERNAL_9093c590_4_k_cu_538c5d8b_227664cuda3std6ranges3__45__cpo9iter_moveE - _ZN40_INTERNAL_9093c590_4_k_cu_538c5d8b_227664cuda3std3__48in_placeE)
_ZN40_INTERNAL_9093c590_4_k_cu_538c5d8b_227664cuda3std3__48in_placeE:
	.zero		1
	.type		_ZN40_INTERNAL_9093c590_4_k_cu_538c5d8b_227664cuda3std6ranges3__45__cpo9iter_moveE,@object
	.size		_ZN40_INTERNAL_9093c590_4_k_cu_538c5d8b_227664cuda3std6ranges3__45__cpo9iter_moveE,(_ZN40_INTERNAL_9093c590_4_k_cu_538c5d8b_227664cuda3std3__45__cpo5beginE - _ZN40_INTERNAL_9093c590_4_k_cu_538c5d8b_227664cuda3std6ranges3__45__cpo9iter_moveE)
_ZN40_INTERNAL_9093c590_4_k_cu_538c5d8b_227664cuda3std6ranges3__45__cpo9iter_moveE:
	.zero		1
	.type		_ZN40_INTERNAL_9093c590_4_k_cu_538c5d8b_227664cuda3std3__45__cpo5beginE,@object
	.size		_ZN40_INTERNAL_9093c590_4_k_cu_538c5d8b_227664cuda3std3__45__cpo5beginE,(_ZN40_INTERNAL_9093c590_4_k_cu_538c5d8b_227664cuda3std3__442_GLOBAL__N__9093c590_4_k_cu_538c5d8b_227666ignoreE - _ZN40_INTERNAL_9093c590_4_k_cu_538c5d8b_227664cuda3std3__45__cpo5beginE)
_ZN40_INTERNAL_9093c590_4_k_cu_538c5d8b_227664cuda3std3__45__cpo5beginE:
	.zero		1
	.type		_ZN40_INTERNAL_9093c590_4_k_cu_538c5d8b_227664cuda3std3__442_GLOBAL__N__9093c590_4_k_cu_538c5d8b_227666ignoreE,@object
	.size		_ZN40_INTERNAL_9093c590_4_k_cu_538c5d8b_227664cuda3std3__442_GLOBAL__N__9093c590_4_k_cu_538c5d8b_227666ignoreE,(_ZN40_INTERNAL_9093c590_4_k_cu_538c5d8b_227664cute7productE - _ZN40_INTERNAL_9093c590_4_k_cu_538c5d8b_227664cuda3std3__442_GLOBAL__N__9093c590_4_k_cu_538c5d8b_227666ignoreE)
_ZN40_INTERNAL_9093c590_4_k_cu_538c5d8b_227664cuda3std3__442_GLOBAL__N__9093c590_4_k_cu_538c5d8b_227666ignoreE:
	.zero		1
	.type		_ZN40_INTERNAL_9093c590_4_k_cu_538c5d8b_227664cute7productE,@object
	.size		_ZN40_INTERNAL_9093c590_4_k_cu_538c5d8b_227664cute7productE,(_ZN40_INTERNAL_9093c590_4_k_cu_538c5d8b_227664cuda3std3__45__cpo3endE - _ZN40_INTERNAL_9093c590_4_k_cu_538c5d8b_227664cute7productE)
_ZN40_INTERNAL_9093c590_4_k_cu_538c5d8b_227664cute7productE:
	.zero		1
	.type		_ZN40_INTERNAL_9093c590_4_k_cu_538c5d8b_227664cuda3std3__45__cpo3endE,@object
	.size		_ZN40_INTERNAL_9093c590_4_k_cu_538c5d8b_227664cuda3std3__45__cpo3endE,(_ZN40_INTERNAL_9093c590_4_k_cu_538c5d8b_227664cuda3std3__419piecewise_constructE - _ZN40_INTERNAL_9093c590_4_k_cu_538c5d8b_227664cuda3std3__45__cpo3endE)
_ZN40_INTERNAL_9093c590_4_k_cu_538c5d8b_227664cuda3std3__45__cpo3endE:
	.zero		1
	.type		_ZN40_INTERNAL_9093c590_4_k_cu_538c5d8b_227664cuda3std3__419piecewise_constructE,@object
	.size		_ZN40_INTERNAL_9093c590_4_k_cu_538c5d8b_227664cuda3std3__419piecewise_constructE,(_ZN40_INTERNAL_9093c590_4_k_cu_538c5d8b_227664cuda3std3__45__cpo4cendE - _ZN40_INTERNAL_9093c590_4_k_cu_538c5d8b_227664cuda3std3__419piecewise_constructE)
_ZN40_INTERNAL_9093c590_4_k_cu_538c5d8b_227664cuda3std3__419piecewise_constructE:
	.zero		1
	.type		_ZN40_INTERNAL_9093c590_4_k_cu_538c5d8b_227664cuda3std3__45__cpo4cendE,@object
	.size		_ZN40_INTERNAL_9093c590_4_k_cu_538c5d8b_227664cuda3std3__45__cpo4cendE,(_ZN40_INTERNAL_9093c590_4_k_cu_538c5d8b_227664cuda3std6ranges3__45__cpo4swapE - _ZN40_INTERNAL_9093c590_4_k_cu_538c5d8b_227664cuda3std3__45__cpo4cendE)
_ZN40_INTERNAL_9093c590_4_k_cu_538c5d8b_227664cuda3std3__45__cpo4cendE:
	.zero		1
	.type		_ZN40_INTERNAL_9093c590_4_k_cu_538c5d8b_227664cuda3std6ranges3__45__cpo4swapE,@object
	.size		_ZN40_INTERNAL_9093c590_4_k_cu_538c5d8b_227664cuda3std6ranges3__45__cpo4swapE,(.L_10 - _ZN40_INTERNAL_9093c590_4_k_cu_538c5d8b_227664cuda3std6ranges3__45__cpo4swapE)
_ZN40_INTERNAL_9093c590_4_k_cu_538c5d8b_227664cuda3std6ranges3__45__cpo4swapE:
	.zero		1
.L_10:


//--------------------- .nv.constant0._ZN7cutlass13device_kernelINS_4gemm6kernel13GemmUniversalIN4cute5tupleIJiiiiEEENS1_10collective13CollectiveMmaINS1_35MainloopSm100TmaUmmaWarpSpecializedILi4ELi2ELi4ENS5_IJNS4_1CILi1EEENSA_ILi4EEESB_EEEEENS5_IJNSA_ILi128EEENSA_ILi64EEESG_EEENS_10tfloat32_tENS5_IJlSB_lEEESI_SJ_NS4_8TiledMMAINS4_8MMA_AtomIJNS4_17SM100_MMA_TF32_SSISI_SI_fLi128ELi64ELNS4_4UMMA5MajorE0ELSO_0ELNSN_7ScaleInE0ELSP_0EEEEEENS4_6LayoutINS5_IJSB_SB_SB_EEENS5_IJNSA_ILi0EEESU_SU_EEEEENS5_IJNS4_10UnderscoreESX_SX_EEEEENS4_23SM90_TMA_LOAD_MULTICASTENS4_14ComposedLayoutINS4_7SwizzleILi3ELi4ELi3EEENS4_18smem_ptr_flag_bitsILi32EEENSS_INS5_IJNSA_ILi8EEENSA_ILi32EEEEEENS5_IJS17_SB_EEEEEEEvNS4_8identityENS4_13SM90_TMA_LOADES1B_vS1C_EENS_8epilogue10collective18CollectiveEpilogueINS1F_23Sm100TmaWarpSpecializedILi4ELi2ELi16ELb1ELb0EEEJSH_NS5_IJNSS_ISF_SB_EENSS_INSA_ILi16EEESB_EEEEESI_SJ_SI_SJ_NS1F_6fusion15FusionCallbacksIS1J_NS1O_17LinearCombinationISI_fSI_fLNS_15FloatRoundStyleE2EEESH_S1N_JEEENS4_5SM1004TMEM4LOAD26SM100_TMEM_LOAD_32dp32b16xES1D_NS11_INS12_ILi2ELi4ELi3EEES15_NSS_INS5_IJS16_S1L_EEENS5_IJS1L_SB_EEEEEEENS4_39AutoVectorizingCopyWithAssumedAlignmentILi128EEENS4_14SM90_TMA_STOREES22_S24_S24_EEEvvEEEEvNT_6ParamsE --------------------------
	.section	.nv.constant0._ZN7cutlass13device_kernelINS_4gemm6kernel13GemmUniversalIN4cute5tupleIJiiiiEEENS1_10collective13CollectiveMmaINS1_35MainloopSm100TmaUmmaWarpSpecializedILi4ELi2ELi4ENS5_IJNS4_1CILi1EEENSA_ILi4EEESB_EEEEENS5_IJNSA_ILi128EEENSA_ILi64EEESG_EEENS_10tfloat32_tENS5_IJlSB_lEEESI_SJ_NS4_8TiledMMAINS4_8MMA_AtomIJNS4_17SM100_MMA_TF32_SSISI_SI_fLi128ELi64ELNS4_4UMMA5MajorE0ELSO_0ELNSN_7ScaleInE0ELSP_0EEEEEENS4_6LayoutINS5_IJSB_SB_SB_EEENS5_IJNSA_ILi0EEESU_SU_EEEEENS5_IJNS4_10UnderscoreESX_SX_EEEEENS4_23SM90_TMA_LOAD_MULTICASTENS4_14ComposedLayoutINS4_7SwizzleILi3ELi4ELi3EEENS4_18smem_ptr_flag_bitsILi32EEENSS_INS5_IJNSA_ILi8EEENSA_ILi32EEEEEENS5_IJS17_SB_EEEEEEEvNS4_8identityENS4_13SM90_TMA_LOADES1B_vS1C_EENS_8epilogue10collective18CollectiveEpilogueINS1F_23Sm100TmaWarpSpecializedILi4ELi2ELi16ELb1ELb0EEEJSH_NS5_IJNSS_ISF_SB_EENSS_INSA_ILi16EEESB_EEEEESI_SJ_SI_SJ_NS1F_6fusion15FusionCallbacksIS1J_NS1O_17LinearCombinationISI_fSI_fLNS_15FloatRoundStyleE2EEESH_S1N_JEEENS4_5SM1004TMEM4LOAD26SM100_TMEM_LOAD_32dp32b16xES1D_NS11_INS12_ILi2ELi4ELi3EEES15_NSS_INS5_IJS16_S1L_EEENS5_IJS1L_SB_EEEEEEENS4_39AutoVectorizingCopyWithAssumedAlignmentILi128EEENS4_14SM90_TMA_STOREES22_S24_S24_EEEvvEEEEvNT_6ParamsE,"a",@progbits
	.sectionflags	@""
	.align	4
.nv.constant0._ZN7cutlass13device_kernelINS_4gemm6kernel13GemmUniversalIN4cute5tupleIJiiiiEEENS1_10collective13CollectiveMmaINS1_35MainloopSm100TmaUmmaWarpSpecializedILi4ELi2ELi4ENS5_IJNS4_1CILi1EEENSA_ILi4EEESB_EEEEENS5_IJNSA_ILi128EEENSA_ILi64EEESG_EEENS_10tfloat32_tENS5_IJlSB_lEEESI_SJ_NS4_8TiledMMAINS4_8MMA_AtomIJNS4_17SM100_MMA_TF32_SSISI_SI_fLi128ELi64ELNS4_4UMMA5MajorE0ELSO_0ELNSN_7ScaleInE0ELSP_0EEEEEENS4_6LayoutINS5_IJSB_SB_SB_EEENS5_IJNSA_ILi0EEESU_SU_EEEEENS5_IJNS4_10UnderscoreESX_SX_EEEEENS4_23SM90_TMA_LOAD_MULTICASTENS4_14ComposedLayoutINS4_7SwizzleILi3ELi4ELi3EEENS4_18smem_ptr_flag_bitsILi32EEENSS_INS5_IJNSA_ILi8EEENSA_ILi32EEEEEENS5_IJS17_SB_EEEEEEEvNS4_8identityENS4_13SM90_TMA_LOADES1B_vS1C_EENS_8epilogue10collective18CollectiveEpilogueINS1F_23Sm100TmaWarpSpecializedILi4ELi2ELi16ELb1ELb0EEEJSH_NS5_IJNSS_ISF_SB_EENSS_INSA_ILi16EEESB_EEEEESI_SJ_SI_SJ_NS1F_6fusion15FusionCallbacksIS1J_NS1O_17LinearCombinationISI_fSI_fLNS_15FloatRoundStyleE2EEESH_S1N_JEEENS4_5SM1004TMEM4LOAD26SM100_TMEM_LOAD_32dp32b16xES1D_NS11_INS12_ILi2ELi4ELi3EEES15_NSS_INS5_IJS16_S1L_EEENS5_IJS1L_SB_EEEEEEENS4_39AutoVectorizingCopyWithAssumedAlignmentILi128EEENS4_14SM90_TMA_STOREES22_S24_S24_EEEvvEEEEvNT_6ParamsE:
	.zero		2944


//--------------------- SYMBOLS --------------------------

	.type		.nv.reservedSmem.offset0,@object
	.size		.nv.reservedSmem.offset0,0x4
	.type		.nv.reservedSmem.cap,@object
	.size		.nv.reservedSmem.cap,0x4
	.type		__assertfail,@function
